//
// Generated by NVIDIA NVVM Compiler
//
// Compiler Build ID: CL-36424714
// Cuda compilation tools, release 13.0, V13.0.88
// Based on NVVM 20.0.0
//

.version 9.0
.target sm_100
.address_size 64

	// .globl	_Z7warm_upv
// _ZZ34matrix_transpose_shared_uncoalesedIivEvPT_S1_E12sharedMemory has been demoted
// _ZZ46matrix_transpose_shared_uncoalesed_no_conflictIivEvPT_S1_E12sharedMemory has been demoted
// _ZZ32matrix_transpose_shared_coalesedIivEvPT_S1_E12sharedMemory has been demoted
// _ZZ44matrix_transpose_shared_coalesed_no_conflictIivEvPT_S1_E12sharedMemory has been demoted
// _ZZ27matrix_transpose_multi_elemIivEvPT_S1_E12sharedMemory has been demoted
// _ZZ28matrix_transpose_multi_elem2IivEvPT_S1_E12sharedMemory has been demoted
// _ZZ28matrix_transpose_multi_elem3IivEvPT_S1_E12sharedMemory has been demoted
.global .align 1 .b8 _ZN34_INTERNAL_dc3b234b_4_k_cu_9fb6fbca4cuda3std3__45__cpo5beginE[1];
.global .align 1 .b8 _ZN34_INTERNAL_dc3b234b_4_k_cu_9fb6fbca4cuda3std3__45__cpo3endE[1];
.global .align 1 .b8 _ZN34_INTERNAL_dc3b234b_4_k_cu_9fb6fbca4cuda3std3__45__cpo6cbeginE[1];
.global .align 1 .b8 _ZN34_INTERNAL_dc3b234b_4_k_cu_9fb6fbca4cuda3std3__45__cpo4cendE[1];
.global .align 1 .b8 _ZN34_INTERNAL_dc3b234b_4_k_cu_9fb6fbca4cuda3std3__45__cpo6rbeginE[1];
.global .align 1 .b8 _ZN34_INTERNAL_dc3b234b_4_k_cu_9fb6fbca4cuda3std3__45__cpo4rendE[1];
.global .align 1 .b8 _ZN34_INTERNAL_dc3b234b_4_k_cu_9fb6fbca4cuda3std3__45__cpo7crbeginE[1];
.global .align 1 .b8 _ZN34_INTERNAL_dc3b234b_4_k_cu_9fb6fbca4cuda3std3__45__cpo5crendE[1];
.global .align 1 .b8 _ZN34_INTERNAL_dc3b234b_4_k_cu_9fb6fbca4cuda3std3__436_GLOBAL__N__dc3b234b_4_k_cu_9fb6fbca6ignoreE[1];
.global .align 1 .b8 _ZN34_INTERNAL_dc3b234b_4_k_cu_9fb6fbca4cuda3std3__419piecewise_constructE[1];
.global .align 1 .b8 _ZN34_INTERNAL_dc3b234b_4_k_cu_9fb6fbca4cuda3std3__48in_placeE[1];
.global .align 1 .b8 _ZN34_INTERNAL_dc3b234b_4_k_cu_9fb6fbca4cuda3std3__420unreachable_sentinelE[1];
.global .align 1 .b8 _ZN34_INTERNAL_dc3b234b_4_k_cu_9fb6fbca4cuda3std3__47nulloptE[1];
.global .align 1 .b8 _ZN34_INTERNAL_dc3b234b_4_k_cu_9fb6fbca4cuda3std3__48unexpectE[1];
.global .align 1 .b8 _ZN34_INTERNAL_dc3b234b_4_k_cu_9fb6fbca4cuda3std6ranges3__45__cpo4swapE[1];
.global .align 1 .b8 _ZN34_INTERNAL_dc3b234b_4_k_cu_9fb6fbca4cuda3std6ranges3__45__cpo9iter_moveE[1];
.global .align 1 .b8 _ZN34_INTERNAL_dc3b234b_4_k_cu_9fb6fbca4cuda3std6ranges3__45__cpo5beginE[1];
.global .align 1 .b8 _ZN34_INTERNAL_dc3b234b_4_k_cu_9fb6fbca4cuda3std6ranges3__45__cpo3endE[1];
.global .align 1 .b8 _ZN34_INTERNAL_dc3b234b_4_k_cu_9fb6fbca4cuda3std6ranges3__45__cpo6cbeginE[1];
.global .align 1 .b8 _ZN34_INTERNAL_dc3b234b_4_k_cu_9fb6fbca4cuda3std6ranges3__45__cpo4cendE[1];
.global .align 1 .b8 _ZN34_INTERNAL_dc3b234b_4_k_cu_9fb6fbca4cuda3std6ranges3__45__cpo7advanceE[1];
.global .align 1 .b8 _ZN34_INTERNAL_dc3b234b_4_k_cu_9fb6fbca4cuda3std6ranges3__45__cpo9iter_swapE[1];
.global .align 1 .b8 _ZN34_INTERNAL_dc3b234b_4_k_cu_9fb6fbca4cuda3std6ranges3__45__cpo4nextE[1];
.global .align 1 .b8 _ZN34_INTERNAL_dc3b234b_4_k_cu_9fb6fbca4cuda3std6ranges3__45__cpo4prevE[1];
.global .align 1 .b8 _ZN34_INTERNAL_dc3b234b_4_k_cu_9fb6fbca4cuda3std6ranges3__45__cpo4dataE[1];
.global .align 1 .b8 _ZN34_INTERNAL_dc3b234b_4_k_cu_9fb6fbca4cuda3std6ranges3__45__cpo5cdataE[1];
.global .align 1 .b8 _ZN34_INTERNAL_dc3b234b_4_k_cu_9fb6fbca4cuda3std6ranges3__45__cpo4sizeE[1];
.global .align 1 .b8 _ZN34_INTERNAL_dc3b234b_4_k_cu_9fb6fbca4cuda3std6ranges3__45__cpo5ssizeE[1];
.global .align 1 .b8 _ZN34_INTERNAL_dc3b234b_4_k_cu_9fb6fbca4cuda3std6ranges3__45__cpo8distanceE[1];
.global .align 1 .b8 _ZN34_INTERNAL_dc3b234b_4_k_cu_9fb6fbca6thrust24THRUST_300001_SM_1000_NS8cuda_cub3parE[1];
.global .align 1 .b8 _ZN34_INTERNAL_dc3b234b_4_k_cu_9fb6fbca6thrust24THRUST_300001_SM_1000_NS8cuda_cub10par_nosyncE[1];
.global .align 1 .b8 _ZN34_INTERNAL_dc3b234b_4_k_cu_9fb6fbca6thrust24THRUST_300001_SM_1000_NS6system6detail10sequential3seqE[1];
.global .align 1 .b8 _ZN34_INTERNAL_dc3b234b_4_k_cu_9fb6fbca6thrust24THRUST_300001_SM_1000_NS12placeholders2_1E[1];
.global .align 1 .b8 _ZN34_INTERNAL_dc3b234b_4_k_cu_9fb6fbca6thrust24THRUST_300001_SM_1000_NS12placeholders2_2E[1];
.global .align 1 .b8 _ZN34_INTERNAL_dc3b234b_4_k_cu_9fb6fbca6thrust24THRUST_300001_SM_1000_NS12placeholders2_3E[1];
.global .align 1 .b8 _ZN34_INTERNAL_dc3b234b_4_k_cu_9fb6fbca6thrust24THRUST_300001_SM_1000_NS12placeholders2_4E[1];
.global .align 1 .b8 _ZN34_INTERNAL_dc3b234b_4_k_cu_9fb6fbca6thrust24THRUST_300001_SM_1000_NS12placeholders2_5E[1];
.global .align 1 .b8 _ZN34_INTERNAL_dc3b234b_4_k_cu_9fb6fbca6thrust24THRUST_300001_SM_1000_NS12placeholders2_6E[1];
.global .align 1 .b8 _ZN34_INTERNAL_dc3b234b_4_k_cu_9fb6fbca6thrust24THRUST_300001_SM_1000_NS12placeholders2_7E[1];
.global .align 1 .b8 _ZN34_INTERNAL_dc3b234b_4_k_cu_9fb6fbca6thrust24THRUST_300001_SM_1000_NS12placeholders2_8E[1];
.global .align 1 .b8 _ZN34_INTERNAL_dc3b234b_4_k_cu_9fb6fbca6thrust24THRUST_300001_SM_1000_NS12placeholders2_9E[1];
.global .align 1 .b8 _ZN34_INTERNAL_dc3b234b_4_k_cu_9fb6fbca6thrust24THRUST_300001_SM_1000_NS12placeholders3_10E[1];
.global .align 1 .b8 _ZN34_INTERNAL_dc3b234b_4_k_cu_9fb6fbca6thrust24THRUST_300001_SM_1000_NS3seqE[1];

.visible .entry _Z7warm_upv()
{


	ret;

}
	// .globl	_Z22matrix_transpose_naiveIivEvPT_S1_
.visible .entry _Z22matrix_transpose_naiveIivEvPT_S1_(
	.param .u64 .ptr .align 1 _Z22matrix_transpose_naiveIivEvPT_S1__param_0,
	.param .u64 .ptr .align 1 _Z22matrix_transpose_naiveIivEvPT_S1__param_1
)
{
	.reg .pred 	%p<4>;
	.reg .b32 	%r<15>;
	.reg .b64 	%rd<9>;

	ld.param.u64 	%rd1, [_Z22matrix_transpose_naiveIivEvPT_S1__param_0];
	ld.param.u64 	%rd2, [_Z22matrix_transpose_naiveIivEvPT_S1__param_1];
	mov.u32 	%r3, %tid.x;
	mov.u32 	%r4, %ctaid.x;
	mov.u32 	%r5, %ntid.x;
	mad.lo.s32 	%r1, %r4, %r5, %r3;
	mov.u32 	%r6, %tid.y;
	mov.u32 	%r7, %ctaid.y;
	mov.u32 	%r8, %ntid.y;
	mad.lo.s32 	%r9, %r7, %r8, %r6;
	setp.gt.s32 	%p1, %r1, 127;
	setp.gt.u32 	%p2, %r9, 127;
	or.pred  	%p3, %p1, %p2;
	@%p3 bra 	$L__BB1_2;
	cvta.to.global.u64 	%rd3, %rd1;
	cvta.to.global.u64 	%rd4, %rd2;
	shl.b32 	%r10, %r9, 7;
	add.s32 	%r11, %r10, %r1;
	shl.b32 	%r12, %r1, 7;
	add.s32 	%r13, %r12, %r9;
	mul.wide.s32 	%rd5, %r11, 4;
	add.s64 	%rd6, %rd3, %rd5;
	ld.global.u32 	%r14, [%rd6];
	mul.wide.s32 	%rd7, %r13, 4;
	add.s64 	%rd8, %rd4, %rd7;
	st.global.u32 	[%rd8], %r14;
$L__BB1_2:
	ret;

}
	// .globl	_Z34matrix_transpose_shared_uncoalesedIivEvPT_S1_
.visible .entry _Z34matrix_transpose_shared_uncoalesedIivEvPT_S1_(
	.param .u64 .ptr .align 1 _Z34matrix_transpose_shared_uncoalesedIivEvPT_S1__param_0,
	.param .u64 .ptr .align 1 _Z34matrix_transpose_shared_uncoalesedIivEvPT_S1__param_1
)
{
	.reg .pred 	%p<4>;
	.reg .b32 	%r<21>;
	.reg .b64 	%rd<9>;
	// demoted variable
	.shared .align 4 .b8 _ZZ34matrix_transpose_shared_uncoalesedIivEvPT_S1_E12sharedMemory[4096];
	ld.param.u64 	%rd1, [_Z34matrix_transpose_shared_uncoalesedIivEvPT_S1__param_0];
	ld.param.u64 	%rd2, [_Z34matrix_transpose_shared_uncoalesedIivEvPT_S1__param_1];
	mov.u32 	%r1, %tid.x;
	mov.u32 	%r5, %ctaid.x;
	mov.u32 	%r6, %ntid.x;
	mad.lo.s32 	%r2, %r5, %r6, %r1;
	mov.u32 	%r3, %tid.y;
	mov.u32 	%r7, %ctaid.y;
	mov.u32 	%r8, %ntid.y;
	mad.lo.s32 	%r9, %r7, %r8, %r3;
	setp.gt.s32 	%p1, %r2, 127;
	setp.gt.u32 	%p2, %r9, 127;
	or.pred  	%p3, %p1, %p2;
	@%p3 bra 	$L__BB2_2;
	cvta.to.global.u64 	%rd3, %rd1;
	cvta.to.global.u64 	%rd4, %rd2;
	shl.b32 	%r10, %r9, 7;
	add.s32 	%r11, %r10, %r2;
	shl.b32 	%r12, %r2, 7;
	add.s32 	%r13, %r12, %r9;
	mul.wide.s32 	%rd5, %r11, 4;
	add.s64 	%rd6, %rd3, %rd5;
	ld.global.u32 	%r14, [%rd6];
	shl.b32 	%r15, %r1, 7;
	mov.u32 	%r16, _ZZ34matrix_transpose_shared_uncoalesedIivEvPT_S1_E12sharedMemory;
	add.s32 	%r17, %r16, %r15;
	shl.b32 	%r18, %r3, 2;
	add.s32 	%r19, %r17, %r18;
	st.shared.u32 	[%r19], %r14;
	bar.sync 	0;
	ld.shared.u32 	%r20, [%r19];
	mul.wide.s32 	%rd7, %r13, 4;
	add.s64 	%rd8, %rd4, %rd7;
	st.global.u32 	[%rd8], %r20;
$L__BB2_2:
	ret;

}
	// .globl	_Z46matrix_transpose_shared_uncoalesed_no_conflictIivEvPT_S1_
.visible .entry _Z46matrix_transpose_shared_uncoalesed_no_conflictIivEvPT_S1_(
	.param .u64 .ptr .align 1 _Z46matrix_transpose_shared_uncoalesed_no_conflictIivEvPT_S1__param_0,
	.param .u64 .ptr .align 1 _Z46matrix_transpose_shared_uncoalesed_no_conflictIivEvPT_S1__param_1
)
{
	.reg .pred 	%p<4>;
	.reg .b32 	%r<20>;
	.reg .b64 	%rd<9>;
	// demoted variable
	.shared .align 4 .b8 _ZZ46matrix_transpose_shared_uncoalesed_no_conflictIivEvPT_S1_E12sharedMemory[4224];
	ld.param.u64 	%rd1, [_Z46matrix_transpose_shared_uncoalesed_no_conflictIivEvPT_S1__param_0];
	ld.param.u64 	%rd2, [_Z46matrix_transpose_shared_uncoalesed_no_conflictIivEvPT_S1__param_1];
	mov.u32 	%r1, %tid.x;
	mov.u32 	%r5, %ctaid.x;
	mov.u32 	%r6, %ntid.x;
	mad.lo.s32 	%r2, %r5, %r6, %r1;
	mov.u32 	%r3, %tid.y;
	mov.u32 	%r7, %ctaid.y;
	mov.u32 	%r8, %ntid.y;
	mad.lo.s32 	%r9, %r7, %r8, %r3;
	setp.gt.s32 	%p1, %r2, 127;
	setp.gt.u32 	%p2, %r9, 127;
	or.pred  	%p3, %p1, %p2;
	@%p3 bra 	$L__BB3_2;
	cvta.to.global.u64 	%rd3, %rd1;
	cvta.to.global.u64 	%rd4, %rd2;
	shl.b32 	%r10, %r9, 7;
	add.s32 	%r11, %r10, %r2;
	shl.b32 	%r12, %r2, 7;
	add.s32 	%r13, %r12, %r9;
	mul.wide.s32 	%rd5, %r11, 4;
	add.s64 	%rd6, %rd3, %rd5;
	ld.global.u32 	%r14, [%rd6];
	mov.u32 	%r15, _ZZ46matrix_transpose_shared_uncoalesed_no_conflictIivEvPT_S1_E12sharedMemory;
	mad.lo.s32 	%r16, %r1, 132, %r15;
	shl.b32 	%r17, %r3, 2;
	add.s32 	%r18, %r16, %r17;
	st.shared.u32 	[%r18], %r14;
	bar.sync 	0;
	ld.shared.u32 	%r19, [%r18];
	mul.wide.s32 	%rd7, %r13, 4;
	add.s64 	%rd8, %rd4, %rd7;
	st.global.u32 	[%rd8], %r19;
$L__BB3_2:
	ret;

}
	// .globl	_Z32matrix_transpose_shared_coalesedIivEvPT_S1_
.visible .entry _Z32matrix_transpose_shared_coalesedIivEvPT_S1_(
	.param .u64 .ptr .align 1 _Z32matrix_transpose_shared_coalesedIivEvPT_S1__param_0,
	.param .u64 .ptr .align 1 _Z32matrix_transpose_shared_coalesedIivEvPT_S1__param_1
)
{
	.reg .pred 	%p<7>;
	.reg .b32 	%r<28>;
	.reg .b64 	%rd<9>;
	// demoted variable
	.shared .align 4 .b8 _ZZ32matrix_transpose_shared_coalesedIivEvPT_S1_E12sharedMemory[4096];
	ld.param.u64 	%rd1, [_Z32matrix_transpose_shared_coalesedIivEvPT_S1__param_0];
	ld.param.u64 	%rd2, [_Z32matrix_transpose_shared_coalesedIivEvPT_S1__param_1];
	mov.u32 	%r1, %tid.x;
	mov.u32 	%r2, %ctaid.x;
	mov.u32 	%r3, %ntid.x;
	mad.lo.s32 	%r4, %r2, %r3, %r1;
	mov.u32 	%r5, %tid.y;
	mov.u32 	%r6, %ctaid.y;
	mov.u32 	%r7, %ntid.y;
	mad.lo.s32 	%r11, %r6, %r7, %r5;
	setp.gt.s32 	%p1, %r4, 127;
	setp.gt.u32 	%p2, %r11, 127;
	or.pred  	%p3, %p1, %p2;
	@%p3 bra 	$L__BB4_2;
	cvta.to.global.u64 	%rd3, %rd1;
	shl.b32 	%r12, %r11, 7;
	add.s32 	%r13, %r12, %r4;
	mul.wide.s32 	%rd4, %r13, 4;
	add.s64 	%rd5, %rd3, %rd4;
	ld.global.u32 	%r14, [%rd5];
	shl.b32 	%r15, %r1, 7;
	mov.u32 	%r16, _ZZ32matrix_transpose_shared_coalesedIivEvPT_S1_E12sharedMemory;
	add.s32 	%r17, %r16, %r15;
	shl.b32 	%r18, %r5, 2;
	add.s32 	%r19, %r17, %r18;
	st.shared.u32 	[%r19], %r14;
$L__BB4_2:
	bar.sync 	0;
	mad.lo.s32 	%r9, %r6, %r3, %r1;
	mad.lo.s32 	%r10, %r2, %r7, %r5;
	setp.gt.u32 	%p4, %r9, 127;
	setp.gt.s32 	%p5, %r10, 127;
	or.pred  	%p6, %p4, %p5;
	@%p6 bra 	$L__BB4_4;
	shl.b32 	%r20, %r10, 7;
	add.s32 	%r21, %r20, %r9;
	shl.b32 	%r22, %r5, 7;
	mov.u32 	%r23, _ZZ32matrix_transpose_shared_coalesedIivEvPT_S1_E12sharedMemory;
	add.s32 	%r24, %r23, %r22;
	shl.b32 	%r25, %r1, 2;
	add.s32 	%r26, %r24, %r25;
	ld.shared.u32 	%r27, [%r26];
	cvta.to.global.u64 	%rd6, %rd2;
	mul.wide.s32 	%rd7, %r21, 4;
	add.s64 	%rd8, %rd6, %rd7;
	st.global.u32 	[%rd8], %r27;
$L__BB4_4:
	ret;

}
	// .globl	_Z44matrix_transpose_shared_coalesed_no_conflictIivEvPT_S1_
.visible .entry _Z44matrix_transpose_shared_coalesed_no_conflictIivEvPT_S1_(
	.param .u64 .ptr .align 1 _Z44matrix_transpose_shared_coalesed_no_conflictIivEvPT_S1__param_0,
	.param .u64 .ptr .align 1 _Z44matrix_transpose_shared_coalesed_no_conflictIivEvPT_S1__param_1
)
{
	.reg .pred 	%p<7>;
	.reg .b32 	%r<26>;
	.reg .b64 	%rd<9>;
	// demoted variable
	.shared .align 4 .b8 _ZZ44matrix_transpose_shared_coalesed_no_conflictIivEvPT_S1_E12sharedMemory[4224];
	ld.param.u64 	%rd1, [_Z44matrix_transpose_shared_coalesed_no_conflictIivEvPT_S1__param_0];
	ld.param.u64 	%rd2, [_Z44matrix_transpose_shared_coalesed_no_conflictIivEvPT_S1__param_1];
	mov.u32 	%r1, %tid.x;
	mov.u32 	%r2, %ctaid.x;
	mov.u32 	%r3, %ntid.x;
	mad.lo.s32 	%r4, %r2, %r3, %r1;
	mov.u32 	%r5, %tid.y;
	mov.u32 	%r6, %ctaid.y;
	mov.u32 	%r7, %ntid.y;
	mad.lo.s32 	%r11, %r6, %r7, %r5;
	setp.gt.s32 	%p1, %r4, 127;
	setp.gt.u32 	%p2, %r11, 127;
	or.pred  	%p3, %p1, %p2;
	@%p3 bra 	$L__BB5_2;
	cvta.to.global.u64 	%rd3, %rd1;
	shl.b32 	%r12, %r11, 7;
	add.s32 	%r13, %r12, %r4;
	mul.wide.s32 	%rd4, %r13, 4;
	add.s64 	%rd5, %rd3, %rd4;
	ld.global.u32 	%r14, [%rd5];
	mov.u32 	%r15, _ZZ44matrix_transpose_shared_coalesed_no_conflictIivEvPT_S1_E12sharedMemory;
	mad.lo.s32 	%r16, %r1, 132, %r15;
	shl.b32 	%r17, %r5, 2;
	add.s32 	%r18, %r16, %r17;
	st.shared.u32 	[%r18], %r14;
$L__BB5_2:
	bar.sync 	0;
	mad.lo.s32 	%r9, %r6, %r3, %r1;
	mad.lo.s32 	%r10, %r2, %r7, %r5;
	setp.gt.u32 	%p4, %r9, 127;
	setp.gt.s32 	%p5, %r10, 127;
	or.pred  	%p6, %p4, %p5;
	@%p6 bra 	$L__BB5_4;
	shl.b32 	%r19, %r10, 7;
	add.s32 	%r20, %r19, %r9;
	mov.u32 	%r21, _ZZ44matrix_transpose_shared_coalesed_no_conflictIivEvPT_S1_E12sharedMemory;
	mad.lo.s32 	%r22, %r5, 132, %r21;
	shl.b32 	%r23, %r1, 2;
	add.s32 	%r24, %r22, %r23;
	ld.shared.u32 	%r25, [%r24];
	cvta.to.global.u64 	%rd6, %rd2;
	mul.wide.s32 	%rd7, %r20, 4;
	add.s64 	%rd8, %rd6, %rd7;
	st.global.u32 	[%rd8], %r25;
$L__BB5_4:
	ret;

}
	// .globl	_Z27matrix_transpose_multi_elemIivEvPT_S1_
.visible .entry _Z27matrix_transpose_multi_elemIivEvPT_S1_(
	.param .u64 .ptr .align 1 _Z27matrix_transpose_multi_elemIivEvPT_S1__param_0,
	.param .u64 .ptr .align 1 _Z27matrix_transpose_multi_elemIivEvPT_S1__param_1
)
{
	.reg .pred 	%p<19>;
	.reg .b32 	%r<39>;
	.reg .b64 	%rd<9>;
	// demoted variable
	.shared .align 4 .b8 _ZZ27matrix_transpose_multi_elemIivEvPT_S1_E12sharedMemory[4224];
	ld.param.u64 	%rd3, [_Z27matrix_transpose_multi_elemIivEvPT_S1__param_0];
	ld.param.u64 	%rd4, [_Z27matrix_transpose_multi_elemIivEvPT_S1__param_1];
	mov.u32 	%r1, %tid.x;
	mov.u32 	%r2, %ctaid.x;
	mov.u32 	%r3, %ntid.x;
	mad.lo.s32 	%r4, %r2, %r3, %r1;
	mov.u32 	%r5, %tid.y;
	mov.u32 	%r6, %ctaid.y;
	shl.b32 	%r13, %r6, 5;
	add.s32 	%r7, %r13, %r5;
	setp.gt.s32 	%p1, %r4, 127;
	mov.u32 	%r14, _ZZ27matrix_transpose_multi_elemIivEvPT_S1_E12sharedMemory;
	mad.lo.s32 	%r8, %r1, 132, %r14;
	@%p1 bra 	$L__BB6_17;
	cvta.to.global.u64 	%rd5, %rd3;
	setp.gt.u32 	%p2, %r7, 127;
	shl.b32 	%r15, %r7, 7;
	add.s32 	%r16, %r15, %r4;
	mul.wide.s32 	%rd6, %r16, 4;
	add.s64 	%rd1, %rd5, %rd6;
	shl.b32 	%r17, %r5, 2;
	add.s32 	%r9, %r8, %r17;
	@%p2 bra 	$L__BB6_3;
	ld.global.u32 	%r18, [%rd1];
	st.shared.u32 	[%r9], %r18;
$L__BB6_3:
	setp.gt.u32 	%p3, %r7, 123;
	@%p3 bra 	$L__BB6_5;
	ld.global.u32 	%r19, [%rd1+2048];
	st.shared.u32 	[%r9+16], %r19;
$L__BB6_5:
	setp.gt.u32 	%p4, %r7, 119;
	@%p4 bra 	$L__BB6_7;
	ld.global.u32 	%r20, [%rd1+4096];
	st.shared.u32 	[%r9+32], %r20;
$L__BB6_7:
	setp.gt.u32 	%p5, %r7, 115;
	@%p5 bra 	$L__BB6_9;
	ld.global.u32 	%r21, [%rd1+6144];
	st.shared.u32 	[%r9+48], %r21;
$L__BB6_9:
	setp.gt.u32 	%p6, %r7, 111;
	@%p6 bra 	$L__BB6_11;
	ld.global.u32 	%r22, [%rd1+8192];
	st.shared.u32 	[%r9+64], %r22;
$L__BB6_11:
	setp.gt.u32 	%p7, %r7, 107;
	@%p7 bra 	$L__BB6_13;
	ld.global.u32 	%r23, [%rd1+10240];
	st.shared.u32 	[%r9+80], %r23;
$L__BB6_13:
	setp.gt.u32 	%p8, %r7, 103;
	@%p8 bra 	$L__BB6_15;
	ld.global.u32 	%r24, [%rd1+12288];
	st.shared.u32 	[%r9+96], %r24;
$L__BB6_15:
	setp.gt.u32 	%p9, %r7, 99;
	@%p9 bra 	$L__BB6_17;
	ld.global.u32 	%r25, [%rd1+14336];
	st.shared.u32 	[%r9+112], %r25;
$L__BB6_17:
	bar.sync 	0;
	mad.lo.s32 	%r10, %r6, %r3, %r1;
	shl.b32 	%r26, %r2, 5;
	add.s32 	%r11, %r26, %r5;
	setp.gt.u32 	%p10, %r10, 127;
	@%p10 bra 	$L__BB6_34;
	shl.b32 	%r27, %r1, 7;
	sub.s32 	%r28, %r8, %r27;
	setp.gt.s32 	%p11, %r11, 127;
	mad.lo.s32 	%r12, %r5, 132, %r28;
	shl.b32 	%r29, %r11, 7;
	add.s32 	%r30, %r29, %r10;
	cvta.to.global.u64 	%rd7, %rd4;
	mul.wide.s32 	%rd8, %r30, 4;
	add.s64 	%rd2, %rd7, %rd8;
	@%p11 bra 	$L__BB6_20;
	ld.shared.u32 	%r31, [%r12];
	st.global.u32 	[%rd2], %r31;
$L__BB6_20:
	setp.gt.s32 	%p12, %r11, 123;
	@%p12 bra 	$L__BB6_22;
	ld.shared.u32 	%r32, [%r12+528];
	st.global.u32 	[%rd2+2048], %r32;
$L__BB6_22:
	setp.gt.s32 	%p13, %r11, 119;
	@%p13 bra 	$L__BB6_24;
	ld.shared.u32 	%r33, [%r12+1056];
	st.global.u32 	[%rd2+4096], %r33;
$L__BB6_24:
	setp.gt.s32 	%p14, %r11, 115;
	@%p14 bra 	$L__BB6_26;
	ld.shared.u32 	%r34, [%r12+1584];
	st.global.u32 	[%rd2+6144], %r34;
$L__BB6_26:
	setp.gt.s32 	%p15, %r11, 111;
	@%p15 bra 	$L__BB6_28;
	ld.shared.u32 	%r35, [%r12+2112];
	st.global.u32 	[%rd2+8192], %r35;
$L__BB6_28:
	setp.gt.s32 	%p16, %r11, 107;
	@%p16 bra 	$L__BB6_30;
	ld.shared.u32 	%r36, [%r12+2640];
	st.global.u32 	[%rd2+10240], %r36;
$L__BB6_30:
	setp.gt.s32 	%p17, %r11, 103;
	@%p17 bra 	$L__BB6_32;
	ld.shared.u32 	%r37, [%r12+3168];
	st.global.u32 	[%rd2+12288], %r37;
$L__BB6_32:
	setp.gt.s32 	%p18, %r11, 99;
	@%p18 bra 	$L__BB6_34;
	ld.shared.u32 	%r38, [%r12+3696];
	st.global.u32 	[%rd2+14336], %r38;
$L__BB6_34:
	ret;

}
	// .globl	_Z28matrix_transpose_multi_elem2IivEvPT_S1_
.visible .entry _Z28matrix_transpose_multi_elem2IivEvPT_S1_(
	.param .u64 .ptr .align 1 _Z28matrix_transpose_multi_elem2IivEvPT_S1__param_0,
	.param .u64 .ptr .align 1 _Z28matrix_transpose_multi_elem2IivEvPT_S1__param_1
)
{
	.reg .pred 	%p<19>;
	.reg .b32 	%r<109>;
	.reg .b64 	%rd<9>;
	// demoted variable
	.shared .align 4 .b8 _ZZ28matrix_transpose_multi_elem2IivEvPT_S1_E12sharedMemory[4096];
	ld.param.u64 	%rd3, [_Z28matrix_transpose_multi_elem2IivEvPT_S1__param_0];
	ld.param.u64 	%rd4, [_Z28matrix_transpose_multi_elem2IivEvPT_S1__param_1];
	mov.u32 	%r1, %tid.x;
	mov.u32 	%r2, %ctaid.x;
	mov.u32 	%r3, %ntid.x;
	mad.lo.s32 	%r4, %r2, %r3, %r1;
	mov.u32 	%r5, %tid.y;
	mov.u32 	%r6, %ctaid.y;
	shl.b32 	%r13, %r6, 5;
	add.s32 	%r7, %r13, %r5;
	setp.gt.s32 	%p1, %r4, 127;
	@%p1 bra 	$L__BB7_17;
	cvta.to.global.u64 	%rd5, %rd3;
	shl.b32 	%r14, %r1, 7;
	mov.u32 	%r15, _ZZ28matrix_transpose_multi_elem2IivEvPT_S1_E12sharedMemory;
	add.s32 	%r8, %r15, %r14;
	add.s32 	%r9, %r1, %r5;
	setp.gt.u32 	%p2, %r7, 127;
	shl.b32 	%r16, %r7, 7;
	add.s32 	%r17, %r16, %r4;
	mul.wide.s32 	%rd6, %r17, 4;
	add.s64 	%rd1, %rd5, %rd6;
	@%p2 bra 	$L__BB7_3;
	ld.global.u32 	%r18, [%rd1];
	shl.b32 	%r19, %r9, 2;
	and.b32  	%r20, %r19, 124;
	add.s32 	%r21, %r8, %r20;
	st.shared.u32 	[%r21], %r18;
$L__BB7_3:
	setp.gt.u32 	%p3, %r7, 123;
	@%p3 bra 	$L__BB7_5;
	ld.global.u32 	%r22, [%rd1+2048];
	shl.b32 	%r23, %r9, 2;
	add.s32 	%r24, %r23, 16;
	and.b32  	%r25, %r24, 124;
	add.s32 	%r26, %r8, %r25;
	st.shared.u32 	[%r26], %r22;
$L__BB7_5:
	setp.gt.u32 	%p4, %r7, 119;
	@%p4 bra 	$L__BB7_7;
	ld.global.u32 	%r27, [%rd1+4096];
	shl.b32 	%r28, %r9, 2;
	add.s32 	%r29, %r28, 32;
	and.b32  	%r30, %r29, 124;
	add.s32 	%r31, %r8, %r30;
	st.shared.u32 	[%r31], %r27;
$L__BB7_7:
	setp.gt.u32 	%p5, %r7, 115;
	@%p5 bra 	$L__BB7_9;
	ld.global.u32 	%r32, [%rd1+6144];
	shl.b32 	%r33, %r9, 2;
	add.s32 	%r34, %r33, 48;
	and.b32  	%r35, %r34, 124;
	add.s32 	%r36, %r8, %r35;
	st.shared.u32 	[%r36], %r32;
$L__BB7_9:
	setp.gt.u32 	%p6, %r7, 111;
	@%p6 bra 	$L__BB7_11;
	ld.global.u32 	%r37, [%rd1+8192];
	shl.b32 	%r38, %r9, 2;
	and.b32  	%r39, %r38, 124;
	xor.b32  	%r40, %r39, 64;
	add.s32 	%r41, %r8, %r40;
	st.shared.u32 	[%r41], %r37;
$L__BB7_11:
	setp.gt.u32 	%p7, %r7, 107;
	@%p7 bra 	$L__BB7_13;
	ld.global.u32 	%r42, [%rd1+10240];
	shl.b32 	%r43, %r9, 2;
	add.s32 	%r44, %r43, 80;
	and.b32  	%r45, %r44, 124;
	add.s32 	%r46, %r8, %r45;
	st.shared.u32 	[%r46], %r42;
$L__BB7_13:
	setp.gt.u32 	%p8, %r7, 103;
	@%p8 bra 	$L__BB7_15;
	ld.global.u32 	%r47, [%rd1+12288];
	shl.b32 	%r48, %r9, 2;
	add.s32 	%r49, %r48, 96;
	and.b32  	%r50, %r49, 124;
	add.s32 	%r51, %r8, %r50;
	st.shared.u32 	[%r51], %r47;
$L__BB7_15:
	setp.gt.u32 	%p9, %r7, 99;
	@%p9 bra 	$L__BB7_17;
	ld.global.u32 	%r52, [%rd1+14336];
	shl.b32 	%r53, %r9, 2;
	add.s32 	%r54, %r53, 112;
	and.b32  	%r55, %r54, 124;
	add.s32 	%r56, %r8, %r55;
	st.shared.u32 	[%r56], %r52;
$L__BB7_17:
	bar.sync 	0;
	mad.lo.s32 	%r10, %r6, %r3, %r1;
	shl.b32 	%r57, %r2, 5;
	add.s32 	%r11, %r57, %r5;
	setp.gt.u32 	%p10, %r10, 127;
	@%p10 bra 	$L__BB7_34;
	setp.gt.s32 	%p11, %r11, 127;
	shl.b32 	%r58, %r5, 7;
	mov.u32 	%r59, _ZZ28matrix_transpose_multi_elem2IivEvPT_S1_E12sharedMemory;
	add.s32 	%r12, %r59, %r58;
	shl.b32 	%r60, %r11, 7;
	add.s32 	%r61, %r60, %r10;
	cvta.to.global.u64 	%rd7, %rd4;
	mul.wide.s32 	%rd8, %r61, 4;
	add.s64 	%rd2, %rd7, %rd8;
	@%p11 bra 	$L__BB7_20;
	add.s32 	%r62, %r5, %r1;
	shl.b32 	%r63, %r62, 2;
	and.b32  	%r64, %r63, 124;
	add.s32 	%r65, %r12, %r64;
	ld.shared.u32 	%r66, [%r65];
	st.global.u32 	[%rd2], %r66;
$L__BB7_20:
	setp.gt.s32 	%p12, %r11, 123;
	@%p12 bra 	$L__BB7_22;
	add.s32 	%r67, %r5, %r1;
	shl.b32 	%r68, %r67, 2;
	add.s32 	%r69, %r68, 16;
	and.b32  	%r70, %r69, 124;
	add.s32 	%r71, %r12, %r70;
	ld.shared.u32 	%r72, [%r71+512];
	st.global.u32 	[%rd2+2048], %r72;
$L__BB7_22:
	setp.gt.s32 	%p13, %r11, 119;
	@%p13 bra 	$L__BB7_24;
	add.s32 	%r73, %r5, %r1;
	shl.b32 	%r74, %r73, 2;
	add.s32 	%r75, %r74, 32;
	and.b32  	%r76, %r75, 124;
	add.s32 	%r77, %r12, %r76;
	ld.shared.u32 	%r78, [%r77+1024];
	st.global.u32 	[%rd2+4096], %r78;
$L__BB7_24:
	setp.gt.s32 	%p14, %r11, 115;
	@%p14 bra 	$L__BB7_26;
	add.s32 	%r79, %r5, %r1;
	shl.b32 	%r80, %r79, 2;
	add.s32 	%r81, %r80, 48;
	and.b32  	%r82, %r81, 124;
	add.s32 	%r83, %r12, %r82;
	ld.shared.u32 	%r84, [%r83+1536];
	st.global.u32 	[%rd2+6144], %r84;
$L__BB7_26:
	setp.gt.s32 	%p15, %r11, 111;
	@%p15 bra 	$L__BB7_28;
	xor.b32  	%r85, %r5, 16;
	add.s32 	%r86, %r85, %r1;
	shl.b32 	%r87, %r86, 2;
	and.b32  	%r88, %r87, 124;
	add.s32 	%r89, %r12, %r88;
	ld.shared.u32 	%r90, [%r89+2048];
	st.global.u32 	[%rd2+8192], %r90;
$L__BB7_28:
	setp.gt.s32 	%p16, %r11, 107;
	@%p16 bra 	$L__BB7_30;
	add.s32 	%r91, %r5, %r1;
	shl.b32 	%r92, %r91, 2;
	add.s32 	%r93, %r92, 80;
	and.b32  	%r94, %r93, 124;
	add.s32 	%r95, %r12, %r94;
	ld.shared.u32 	%r96, [%r95+2560];
	st.global.u32 	[%rd2+10240], %r96;
$L__BB7_30:
	setp.gt.s32 	%p17, %r11, 103;
	@%p17 bra 	$L__BB7_32;
	add.s32 	%r97, %r5, %r1;
	shl.b32 	%r98, %r97, 2;
	add.s32 	%r99, %r98, 96;
	and.b32  	%r100, %r99, 124;
	add.s32 	%r101, %r12, %r100;
	ld.shared.u32 	%r102, [%r101+3072];
	st.global.u32 	[%rd2+12288], %r102;
$L__BB7_32:
	setp.gt.s32 	%p18, %r11, 99;
	@%p18 bra 	$L__BB7_34;
	add.s32 	%r103, %r5, %r1;
	shl.b32 	%r104, %r103, 2;
	add.s32 	%r105, %r104, 112;
	and.b32  	%r106, %r105, 124;
	add.s32 	%r107, %r12, %r106;
	ld.shared.u32 	%r108, [%r107+3584];
	st.global.u32 	[%rd2+14336], %r108;
$L__BB7_34:
	ret;

}
	// .globl	_Z28matrix_transpose_multi_elem3IivEvPT_S1_
.visible .entry _Z28matrix_transpose_multi_elem3IivEvPT_S1_(
	.param .u64 .ptr .align 1 _Z28matrix_transpose_multi_elem3IivEvPT_S1__param_0,
	.param .u64 .ptr .align 1 _Z28matrix_transpose_multi_elem3IivEvPT_S1__param_1
)
{
	.reg .pred 	%p<19>;
	.reg .b32 	%r<100>;
	.reg .b64 	%rd<9>;
	// demoted variable
	.shared .align 4 .b8 _ZZ28matrix_transpose_multi_elem3IivEvPT_S1_E12sharedMemory[4096];
	ld.param.u64 	%rd3, [_Z28matrix_transpose_multi_elem3IivEvPT_S1__param_0];
	ld.param.u64 	%rd4, [_Z28matrix_transpose_multi_elem3IivEvPT_S1__param_1];
	mov.u32 	%r1, %tid.x;
	mov.u32 	%r2, %ctaid.x;
	mov.u32 	%r3, %ntid.x;
	mad.lo.s32 	%r4, %r2, %r3, %r1;
	mov.u32 	%r5, %tid.y;
	mov.u32 	%r6, %ctaid.y;
	shl.b32 	%r12, %r6, 5;
	add.s32 	%r7, %r12, %r5;
	setp.gt.s32 	%p1, %r4, 127;
	@%p1 bra 	$L__BB8_17;
	cvta.to.global.u64 	%rd5, %rd3;
	shl.b32 	%r13, %r1, 7;
	mov.u32 	%r14, _ZZ28matrix_transpose_multi_elem3IivEvPT_S1_E12sharedMemory;
	add.s32 	%r8, %r14, %r13;
	setp.gt.u32 	%p2, %r7, 127;
	shl.b32 	%r15, %r7, 7;
	add.s32 	%r16, %r15, %r4;
	mul.wide.s32 	%rd6, %r16, 4;
	add.s64 	%rd1, %rd5, %rd6;
	@%p2 bra 	$L__BB8_3;
	ld.global.u32 	%r17, [%rd1];
	xor.b32  	%r18, %r5, %r1;
	shl.b32 	%r19, %r18, 2;
	add.s32 	%r20, %r8, %r19;
	st.shared.u32 	[%r20], %r17;
$L__BB8_3:
	setp.gt.u32 	%p3, %r7, 123;
	@%p3 bra 	$L__BB8_5;
	ld.global.u32 	%r21, [%rd1+2048];
	add.s32 	%r22, %r5, 4;
	xor.b32  	%r23, %r22, %r1;
	shl.b32 	%r24, %r23, 2;
	add.s32 	%r25, %r8, %r24;
	st.shared.u32 	[%r25], %r21;
$L__BB8_5:
	setp.gt.u32 	%p4, %r7, 119;
	@%p4 bra 	$L__BB8_7;
	ld.global.u32 	%r26, [%rd1+4096];
	add.s32 	%r27, %r5, 8;
	xor.b32  	%r28, %r27, %r1;
	shl.b32 	%r29, %r28, 2;
	add.s32 	%r30, %r8, %r29;
	st.shared.u32 	[%r30], %r26;
$L__BB8_7:
	setp.gt.u32 	%p5, %r7, 115;
	@%p5 bra 	$L__BB8_9;
	ld.global.u32 	%r31, [%rd1+6144];
	add.s32 	%r32, %r5, 12;
	xor.b32  	%r33, %r32, %r1;
	shl.b32 	%r34, %r33, 2;
	add.s32 	%r35, %r8, %r34;
	st.shared.u32 	[%r35], %r31;
$L__BB8_9:
	setp.gt.u32 	%p6, %r7, 111;
	@%p6 bra 	$L__BB8_11;
	ld.global.u32 	%r36, [%rd1+8192];
	add.s32 	%r37, %r5, 16;
	xor.b32  	%r38, %r37, %r1;
	shl.b32 	%r39, %r38, 2;
	add.s32 	%r40, %r8, %r39;
	st.shared.u32 	[%r40], %r36;
$L__BB8_11:
	setp.gt.u32 	%p7, %r7, 107;
	@%p7 bra 	$L__BB8_13;
	ld.global.u32 	%r41, [%rd1+10240];
	add.s32 	%r42, %r5, 20;
	xor.b32  	%r43, %r42, %r1;
	shl.b32 	%r44, %r43, 2;
	add.s32 	%r45, %r8, %r44;
	st.shared.u32 	[%r45], %r41;
$L__BB8_13:
	setp.gt.u32 	%p8, %r7, 103;
	@%p8 bra 	$L__BB8_15;
	ld.global.u32 	%r46, [%rd1+12288];
	add.s32 	%r47, %r5, 24;
	xor.b32  	%r48, %r47, %r1;
	shl.b32 	%r49, %r48, 2;
	add.s32 	%r50, %r8, %r49;
	st.shared.u32 	[%r50], %r46;
$L__BB8_15:
	setp.gt.u32 	%p9, %r7, 99;
	@%p9 bra 	$L__BB8_17;
	ld.global.u32 	%r51, [%rd1+14336];
	add.s32 	%r52, %r5, 28;
	xor.b32  	%r53, %r52, %r1;
	shl.b32 	%r54, %r53, 2;
	add.s32 	%r55, %r8, %r54;
	st.shared.u32 	[%r55], %r51;
$L__BB8_17:
	bar.sync 	0;
	mad.lo.s32 	%r9, %r6, %r3, %r1;
	shl.b32 	%r56, %r2, 5;
	add.s32 	%r10, %r56, %r5;
	setp.gt.u32 	%p10, %r9, 127;
	@%p10 bra 	$L__BB8_34;
	setp.gt.s32 	%p11, %r10, 127;
	shl.b32 	%r57, %r5, 7;
	mov.u32 	%r58, _ZZ28matrix_transpose_multi_elem3IivEvPT_S1_E12sharedMemory;
	add.s32 	%r11, %r58, %r57;
	shl.b32 	%r59, %r10, 7;
	add.s32 	%r60, %r59, %r9;
	cvta.to.global.u64 	%rd7, %rd4;
	mul.wide.s32 	%rd8, %r60, 4;
	add.s64 	%rd2, %rd7, %rd8;
	@%p11 bra 	$L__BB8_20;
	xor.b32  	%r61, %r5, %r1;
	shl.b32 	%r62, %r61, 2;
	add.s32 	%r63, %r11, %r62;
	ld.shared.u32 	%r64, [%r63];
	st.global.u32 	[%rd2], %r64;
$L__BB8_20:
	setp.gt.s32 	%p12, %r10, 123;
	@%p12 bra 	$L__BB8_22;
	add.s32 	%r65, %r5, 4;
	xor.b32  	%r66, %r65, %r1;
	shl.b32 	%r67, %r66, 2;
	add.s32 	%r68, %r11, %r67;
	ld.shared.u32 	%r69, [%r68+512];
	st.global.u32 	[%rd2+2048], %r69;
$L__BB8_22:
	setp.gt.s32 	%p13, %r10, 119;
	@%p13 bra 	$L__BB8_24;
	add.s32 	%r70, %r5, 8;
	xor.b32  	%r71, %r70, %r1;
	shl.b32 	%r72, %r71, 2;
	add.s32 	%r73, %r11, %r72;
	ld.shared.u32 	%r74, [%r73+1024];
	st.global.u32 	[%rd2+4096], %r74;
$L__BB8_24:
	setp.gt.s32 	%p14, %r10, 115;
	@%p14 bra 	$L__BB8_26;
	add.s32 	%r75, %r5, 12;
	xor.b32  	%r76, %r75, %r1;
	shl.b32 	%r77, %r76, 2;
	add.s32 	%r78, %r11, %r77;
	ld.shared.u32 	%r79, [%r78+1536];
	st.global.u32 	[%rd2+6144], %r79;
$L__BB8_26:
	setp.gt.s32 	%p15, %r10, 111;
	@%p15 bra 	$L__BB8_28;
	add.s32 	%r80, %r5, 16;
	xor.b32  	%r81, %r80, %r1;
	shl.b32 	%r82, %r81, 2;
	add.s32 	%r83, %r11, %r82;
	ld.shared.u32 	%r84, [%r83+2048];
	st.global.u32 	[%rd2+8192], %r84;
$L__BB8_28:
	setp.gt.s32 	%p16, %r10, 107;
	@%p16 bra 	$L__BB8_30;
	add.s32 	%r85, %r5, 20;
	xor.b32  	%r86, %r85, %r1;
	shl.b32 	%r87, %r86, 2;
	add.s32 	%r88, %r11, %r87;
	ld.shared.u32 	%r89, [%r88+2560];
	st.global.u32 	[%rd2+10240], %r89;
$L__BB8_30:
	setp.gt.s32 	%p17, %r10, 103;
	@%p17 bra 	$L__BB8_32;
	add.s32 	%r90, %r5, 24;
	xor.b32  	%r91, %r90, %r1;
	shl.b32 	%r92, %r91, 2;
	add.s32 	%r93, %r11, %r92;
	ld.shared.u32 	%r94, [%r93+3072];
	st.global.u32 	[%rd2+12288], %r94;
$L__BB8_32:
	setp.gt.s32 	%p18, %r10, 99;
	@%p18 bra 	$L__BB8_34;
	add.s32 	%r95, %r5, 28;
	xor.b32  	%r96, %r95, %r1;
	shl.b32 	%r97, %r96, 2;
	add.s32 	%r98, %r11, %r97;
	ld.shared.u32 	%r99, [%r98+3584];
	st.global.u32 	[%rd2+14336], %r99;
$L__BB8_34:
	ret;

}
	// .globl	_ZN3cub18CUB_300001_SM_10006detail11EmptyKernelIvEEvv
.visible .entry _ZN3cub18CUB_300001_SM_10006detail11EmptyKernelIvEEvv()
{


	ret;

}
	// .globl	_ZN3cub18CUB_300001_SM_10006detail8for_each13static_kernelINS2_12policy_hub_t12policy_500_tEmN6thrust24THRUST_300001_SM_1000_NS8cuda_cub20__uninitialized_fill7functorINS7_10device_ptrIiEEiEEEEvT0_T1_
.visible .entry _ZN3cub18CUB_300001_SM_10006detail8for_each13static_kernelINS2_12policy_hub_t12policy_500_tEmN6thrust24THRUST_300001_SM_1000_NS8cuda_cub20__uninitialized_fill7functorINS7_10device_ptrIiEEiEEEEvT0_T1_(
	.param .u64 _ZN3cub18CUB_300001_SM_10006detail8for_each13static_kernelINS2_12policy_hub_t12policy_500_tEmN6thrust24THRUST_300001_SM_1000_NS8cuda_cub20__uninitialized_fill7functorINS7_10device_ptrIiEEiEEEEvT0_T1__param_0,
	.param .align 8 .b8 _ZN3cub18CUB_300001_SM_10006detail8for_each13static_kernelINS2_12policy_hub_t12policy_500_tEmN6thrust24THRUST_300001_SM_1000_NS8cuda_cub20__uninitialized_fill7functorINS7_10device_ptrIiEEiEEEEvT0_T1__param_1[16]
)
.maxntid 256
{
	.reg .pred 	%p<4>;
	.reg .b16 	%rs<5>;
	.reg .b32 	%r<12>;
	.reg .b64 	%rd<16>;

	ld.param.u32 	%r3, [_ZN3cub18CUB_300001_SM_10006detail8for_each13static_kernelINS2_12policy_hub_t12policy_500_tEmN6thrust24THRUST_300001_SM_1000_NS8cuda_cub20__uninitialized_fill7functorINS7_10device_ptrIiEEiEEEEvT0_T1__param_1+8];
	ld.param.u64 	%rd4, [_ZN3cub18CUB_300001_SM_10006detail8for_each13static_kernelINS2_12policy_hub_t12policy_500_tEmN6thrust24THRUST_300001_SM_1000_NS8cuda_cub20__uninitialized_fill7functorINS7_10device_ptrIiEEiEEEEvT0_T1__param_1];
	ld.param.u64 	%rd5, [_ZN3cub18CUB_300001_SM_10006detail8for_each13static_kernelINS2_12policy_hub_t12policy_500_tEmN6thrust24THRUST_300001_SM_1000_NS8cuda_cub20__uninitialized_fill7functorINS7_10device_ptrIiEEiEEEEvT0_T1__param_0];
	mov.u32 	%r9, %ctaid.x;
	mul.wide.u32 	%rd1, %r9, 512;
	sub.s64 	%rd2, %rd5, %rd1;
	setp.lt.u64 	%p1, %rd2, 512;
	@%p1 bra 	$L__BB10_2;
	mov.u32 	%r11, %tid.x;
	cvta.to.global.u64 	%rd11, %rd4;
	cvt.u64.u32 	%rd12, %r11;
	add.s64 	%rd13, %rd1, %rd12;
	shl.b64 	%rd14, %rd13, 2;
	add.s64 	%rd15, %rd11, %rd14;
	st.global.u32 	[%rd15], %r3;
	st.global.u32 	[%rd15+1024], %r3;
	bra.uni 	$L__BB10_6;
$L__BB10_2:
	cvta.to.global.u64 	%rd6, %rd4;
	mov.u32 	%r2, %tid.x;
	cvt.u64.u32 	%rd7, %r2;
	setp.le.u64 	%p2, %rd2, %rd7;
	add.s64 	%rd8, %rd1, %rd7;
	shl.b64 	%rd9, %rd8, 2;
	add.s64 	%rd3, %rd6, %rd9;
	@%p2 bra 	$L__BB10_4;
	st.global.u32 	[%rd3], %r3;
$L__BB10_4:
	add.s32 	%r10, %r2, 256;
	cvt.u64.u32 	%rd10, %r10;
	setp.le.u64 	%p3, %rd2, %rd10;
	@%p3 bra 	$L__BB10_6;
	st.global.u32 	[%rd3+1024], %r3;
$L__BB10_6:
	ret;

}
	// .globl	_ZN3cub18CUB_300001_SM_10006detail8for_each13static_kernelINS2_12policy_hub_t12policy_500_tElN6thrust24THRUST_300001_SM_1000_NS8cuda_cub10__tabulate7functorINS7_6detail15normal_iteratorINS7_10device_ptrIiEEEENS7_6system6detail7generic6detail22compute_sequence_valueIivEElEEEEvT0_T1_
.visible .entry _ZN3cub18CUB_300001_SM_10006detail8for_each13static_kernelINS2_12policy_hub_t12policy_500_tElN6thrust24THRUST_300001_SM_1000_NS8cuda_cub10__tabulate7functorINS7_6detail15normal_iteratorINS7_10device_ptrIiEEEENS7_6system6detail7generic6detail22compute_sequence_valueIivEElEEEEvT0_T1_(
	.param .u64 _ZN3cub18CUB_300001_SM_10006detail8for_each13static_kernelINS2_12policy_hub_t12policy_500_tElN6thrust24THRUST_300001_SM_1000_NS8cuda_cub10__tabulate7functorINS7_6detail15normal_iteratorINS7_10device_ptrIiEEEENS7_6system6detail7generic6detail22compute_sequence_valueIivEElEEEEvT0_T1__param_0,
	.param .align 8 .b8 _ZN3cub18CUB_300001_SM_10006detail8for_each13static_kernelINS2_12policy_hub_t12policy_500_tElN6thrust24THRUST_300001_SM_1000_NS8cuda_cub10__tabulate7functorINS7_6detail15normal_iteratorINS7_10device_ptrIiEEEENS7_6system6detail7generic6detail22compute_sequence_valueIivEElEEEEvT0_T1__param_1[16]
)
.maxntid 256
{
	.reg .pred 	%p<4>;
	.reg .b32 	%r<18>;
	.reg .b64 	%rd<20>;

	ld.param.u64 	%rd7, [_ZN3cub18CUB_300001_SM_10006detail8for_each13static_kernelINS2_12policy_hub_t12policy_500_tElN6thrust24THRUST_300001_SM_1000_NS8cuda_cub10__tabulate7functorINS7_6detail15normal_iteratorINS7_10device_ptrIiEEEENS7_6system6detail7generic6detail22compute_sequence_valueIivEElEEEEvT0_T1__param_1];
	ld.param.u64 	%rd8, [_ZN3cub18CUB_300001_SM_10006detail8for_each13static_kernelINS2_12policy_hub_t12policy_500_tElN6thrust24THRUST_300001_SM_1000_NS8cuda_cub10__tabulate7functorINS7_6detail15normal_iteratorINS7_10device_ptrIiEEEENS7_6system6detail7generic6detail22compute_sequence_valueIivEElEEEEvT0_T1__param_0];
	ld.param.v2.u32 	{%r3, %r4}, [_ZN3cub18CUB_300001_SM_10006detail8for_each13static_kernelINS2_12policy_hub_t12policy_500_tElN6thrust24THRUST_300001_SM_1000_NS8cuda_cub10__tabulate7functorINS7_6detail15normal_iteratorINS7_10device_ptrIiEEEENS7_6system6detail7generic6detail22compute_sequence_valueIivEElEEEEvT0_T1__param_1+8];
	mov.u32 	%r5, %ctaid.x;
	mul.wide.u32 	%rd1, %r5, 512;
	sub.s64 	%rd2, %rd8, %rd1;
	setp.lt.s64 	%p1, %rd2, 512;
	@%p1 bra 	$L__BB11_2;
	mov.u32 	%r13, %tid.x;
	cvta.to.global.u64 	%rd15, %rd7;
	cvt.u64.u32 	%rd16, %r13;
	add.s64 	%rd17, %rd1, %rd16;
	cvt.u32.u64 	%r14, %rd17;
	mad.lo.s32 	%r15, %r4, %r14, %r3;
	shl.b64 	%rd18, %rd17, 2;
	add.s64 	%rd19, %rd15, %rd18;
	st.global.u32 	[%rd19], %r15;
	add.s32 	%r16, %r14, 256;
	mad.lo.s32 	%r17, %r4, %r16, %r3;
	st.global.u32 	[%rd19+1024], %r17;
	bra.uni 	$L__BB11_6;
$L__BB11_2:
	cvta.to.global.u64 	%rd3, %rd7;
	mov.u32 	%r6, %tid.x;
	cvt.s64.s32 	%rd4, %rd2;
	cvt.u64.u32 	%rd5, %r6;
	setp.le.s64 	%p2, %rd4, %rd5;
	@%p2 bra 	$L__BB11_4;
	add.s64 	%rd9, %rd1, %rd5;
	cvt.u32.u64 	%r7, %rd9;
	mad.lo.s32 	%r8, %r4, %r7, %r3;
	shl.b64 	%rd10, %rd9, 2;
	add.s64 	%rd11, %rd3, %rd10;
	st.global.u32 	[%rd11], %r8;
$L__BB11_4:
	cvt.u32.u64 	%r9, %rd5;
	add.s32 	%r10, %r9, 256;
	cvt.u64.u32 	%rd6, %r10;
	setp.le.s64 	%p3, %rd4, %rd6;
	@%p3 bra 	$L__BB11_6;
	add.s64 	%rd12, %rd1, %rd6;
	shl.b64 	%rd13, %rd12, 2;
	cvt.u32.u64 	%r11, %rd12;
	mad.lo.s32 	%r12, %r4, %r11, %r3;
	add.s64 	%rd14, %rd13, %rd3;
	st.global.u32 	[%rd14], %r12;
$L__BB11_6:
	ret;

}


// ===== COMPILED SASS (sm_100) =====

	.target	sm_100

	.elftype	@"ET_EXEC"


//--------------------- .note.nv.tkinfo           --------------------------
	.section	.note.nv.tkinfo,"",@"SHT_NOTE"
	.sectionflags	@"SHF_NOTE_NV_TKINFO"
	.tkinfo
        /*0018*/ 	.word	0x00000002
        /*0030*/ 	.string	""
        /*0030*/ 	.string	"ptxas"
        /*0030*/ 	.string	"Cuda compilation tools, release 13.0, V13.0.88"
        /*0030*/ 	.string	"Build cuda_13.0.r13.0/compiler.36424714_0"
        /*0030*/ 	.string	"-arch sm_100 -m 64 "



//--------------------- .note.nv.cuinfo           --------------------------
	.section	.note.nv.cuinfo,"",@"SHT_NOTE"
	.sectionflags	@"SHF_NOTE_NV_CUINFO"
        /*0018*/ 	.short	0x0002
        /*001a*/ 	.short	0x0064
        /*001c*/ 	.short	0x0082
	.zero		2


//--------------------- .nv.info                  --------------------------
	.section	.nv.info,"",@"SHT_CUDA_INFO"
	.align	4


	//----- nvinfo : EIATTR_REGCOUNT
	.align		4
        /*0000*/ 	.byte	0x04, 0x2f
        /*0002*/ 	.short	(.L_44 - .L_43)
	.align		4
.L_43:
        /*0004*/ 	.word	index@(_Z7warm_upv)
        /*0008*/ 	.word	0x00000004


	//----- nvinfo : EIATTR_FRAME_SIZE
	.align		4
.L_44:
        /*000c*/ 	.byte	0x04, 0x11
        /*000e*/ 	.short	(.L_46 - .L_45)
	.align		4
.L_45:
        /*0010*/ 	.word	index@(_Z7warm_upv)
        /*0014*/ 	.word	0x00000000


	//----- nvinfo : EIATTR_REGCOUNT
	.align		4
.L_46:
        /*0018*/ 	.byte	0x04, 0x2f
        /*001a*/ 	.short	(.L_48 - .L_47)
	.align		4
.L_47:
        /*001c*/ 	.word	index@(_Z22matrix_transpose_naiveIivEvPT_S1_)
        /*0020*/ 	.word	0x0000000a


	//----- nvinfo : EIATTR_FRAME_SIZE
	.align		4
.L_48:
        /*0024*/ 	.byte	0x04, 0x11
        /*0026*/ 	.short	(.L_50 - .L_49)
	.align		4
.L_49:
        /*0028*/ 	.word	index@(_Z22matrix_transpose_naiveIivEvPT_S1_)
        /*002c*/ 	.word	0x00000000


	//----- nvinfo : EIATTR_REGCOUNT
	.align		4
.L_50:
        /*0030*/ 	.byte	0x04, 0x2f
        /*0032*/ 	.short	(.L_52 - .L_51)
	.align		4
.L_51:
        /*0034*/ 	.word	index@(_Z34matrix_transpose_shared_uncoalesedIivEvPT_S1_)
        /*0038*/ 	.word	0x0000000e


	//----- nvinfo : EIATTR_FRAME_SIZE
	.align		4
.L_52:
        /*003c*/ 	.byte	0x04, 0x11
        /*003e*/ 	.short	(.L_54 - .L_53)
	.align		4
.L_53:
        /*0040*/ 	.word	index@(_Z34matrix_transpose_shared_uncoalesedIivEvPT_S1_)
        /*0044*/ 	.word	0x00000000


	//----- nvinfo : EIATTR_REGCOUNT
	.align		4
.L_54:
        /*0048*/ 	.byte	0x04, 0x2f
        /*004a*/ 	.short	(.L_56 - .L_55)
	.align		4
.L_55:
        /*004c*/ 	.word	index@(_Z46matrix_transpose_shared_uncoalesed_no_conflictIivEvPT_S1_)
        /*0050*/ 	.word	0x0000000e


	//----- nvinfo : EIATTR_FRAME_SIZE
	.align		4
.L_56:
        /*0054*/ 	.byte	0x04, 0x11
        /*0056*/ 	.short	(.L_58 - .L_57)
	.align		4
.L_57:
        /*0058*/ 	.word	index@(_Z46matrix_transpose_shared_uncoalesed_no_conflictIivEvPT_S1_)
        /*005c*/ 	.word	0x00000000


	//----- nvinfo : EIATTR_REGCOUNT
	.align		4
.L_58:
        /*0060*/ 	.byte	0x04, 0x2f
        /*0062*/ 	.short	(.L_60 - .L_59)
	.align		4
.L_59:
        /*0064*/ 	.word	index@(_Z32matrix_transpose_shared_coalesedIivEvPT_S1_)
        /*0068*/ 	.word	0x0000000e


	//----- nvinfo : EIATTR_FRAME_SIZE
	.align		4
.L_60:
        /*006c*/ 	.byte	0x04, 0x11
        /*006e*/ 	.short	(.L_62 - .L_61)
	.align		4
.L_61:
        /*0070*/ 	.word	index@(_Z32matrix_transpose_shared_coalesedIivEvPT_S1_)
        /*0074*/ 	.word	0x00000000


	//----- nvinfo : EIATTR_REGCOUNT
	.align		4
.L_62:
        /*0078*/ 	.byte	0x04, 0x2f
        /*007a*/ 	.short	(.L_64 - .L_63)
	.align		4
.L_63:
        /*007c*/ 	.word	index@(_Z44matrix_transpose_shared_coalesed_no_conflictIivEvPT_S1_)
        /*0080*/ 	.word	0x0000000e


	//----- nvinfo : EIATTR_FRAME_SIZE
	.align		4
.L_64:
        /*0084*/ 	.byte	0x04, 0x11
        /*0086*/ 	.short	(.L_66 - .L_65)
	.align		4
.L_65:
        /*0088*/ 	.word	index@(_Z44matrix_transpose_shared_coalesed_no_conflictIivEvPT_S1_)
        /*008c*/ 	.word	0x00000000


	//----- nvinfo : EIATTR_REGCOUNT
	.align		4
.L_66:
        /*0090*/ 	.byte	0x04, 0x2f
        /*0092*/ 	.short	(.L_68 - .L_67)
	.align		4
.L_67:
        /*0094*/ 	.word	index@(_Z27matrix_transpose_multi_elemIivEvPT_S1_)
        /*0098*/ 	.word	0x00000018


	//----- nvinfo : EIATTR_FRAME_SIZE
	.align		4
.L_68:
        /*009c*/ 	.byte	0x04, 0x11
        /*009e*/ 	.short	(.L_70 - .L_69)
	.align		4
.L_69:
        /*00a0*/ 	.word	index@(_Z27matrix_transpose_multi_elemIivEvPT_S1_)
        /*00a4*/ 	.word	0x00000000


	//----- nvinfo : EIATTR_REGCOUNT
	.align		4
.L_70:
        /*00a8*/ 	.byte	0x04, 0x2f
        /*00aa*/ 	.short	(.L_72 - .L_71)
	.align		4
.L_71:
        /*00ac*/ 	.word	index@(_Z28matrix_transpose_multi_elem2IivEvPT_S1_)
        /*00b0*/ 	.word	0x0000001a


	//----- nvinfo : EIATTR_FRAME_SIZE
	.align		4
.L_72:
        /*00b4*/ 	.byte	0x04, 0x11
        /*00b6*/ 	.short	(.L_74 - .L_73)
	.align		4
.L_73:
        /*00b8*/ 	.word	index@(_Z28matrix_transpose_multi_elem2IivEvPT_S1_)
        /*00bc*/ 	.word	0x00000000


	//----- nvinfo : EIATTR_REGCOUNT
	.align		4
.L_74:
        /*00c0*/ 	.byte	0x04, 0x2f
        /*00c2*/ 	.short	(.L_76 - .L_75)
	.align		4
.L_75:
        /*00c4*/ 	.word	index@(_Z28matrix_transpose_multi_elem3IivEvPT_S1_)
        /*00c8*/ 	.word	0x0000001b


	//----- nvinfo : EIATTR_FRAME_SIZE
	.align		4
.L_76:
        /*00cc*/ 	.byte	0x04, 0x11
        /*00ce*/ 	.short	(.L_78 - .L_77)
	.align		4
.L_77:
        /*00d0*/ 	.word	index@(_Z28matrix_transpose_multi_elem3IivEvPT_S1_)
        /*00d4*/ 	.word	0x00000000


	//----- nvinfo : EIATTR_REGCOUNT
	.align		4
.L_78:
        /*00d8*/ 	.byte	0x04, 0x2f
        /*00da*/ 	.short	(.L_80 - .L_79)
	.align		4
.L_79:
        /*00dc*/ 	.word	index@(_ZN3cub18CUB_300001_SM_10006detail11EmptyKernelIvEEvv)
        /*00e0*/ 	.word	0x00000004


	//----- nvinfo : EIATTR_FRAME_SIZE
	.align		4
.L_80:
        /*00e4*/ 	.byte	0x04, 0x11
        /*00e6*/ 	.short	(.L_82 - .L_81)
	.align		4
.L_81:
        /*00e8*/ 	.word	index@(_ZN3cub18CUB_300001_SM_10006detail11EmptyKernelIvEEvv)
        /*00ec*/ 	.word	0x00000000


	//----- nvinfo : EIATTR_REGCOUNT
	.align		4
.L_82:
        /*00f0*/ 	.byte	0x04, 0x2f
        /*00f2*/ 	.short	(.L_84 - .L_83)
	.align		4
.L_83:
        /*00f4*/ 	.word	index@(_ZN3cub18CUB_300001_SM_10006detail8for_each13static_kernelINS2_12policy_hub_t12policy_500_tEmN6thrust24THRUST_300001_SM_1000_NS8cuda_cub20__uninitialized_fill7functorINS7_10device_ptrIiEEiEEEEvT0_T1_)
        /*00f8*/ 	.word	0x00000008


	//----- nvinfo : EIATTR_FRAME_SIZE
	.align		4
.L_84:
        /*00fc*/ 	.byte	0x04, 0x11
        /*00fe*/ 	.short	(.L_86 - .L_85)
	.align		4
.L_85:
        /*0100*/ 	.word	index@(_ZN3cub18CUB_300001_SM_10006detail8for_each13static_kernelINS2_12policy_hub_t12policy_500_tEmN6thrust24THRUST_300001_SM_1000_NS8cuda_cub20__uninitialized_fill7functorINS7_10device_ptrIiEEiEEEEvT0_T1_)
        /*0104*/ 	.word	0x00000000


	//----- nvinfo : EIATTR_REGCOUNT
	.align		4
.L_86:
        /*0108*/ 	.byte	0x04, 0x2f
        /*010a*/ 	.short	(.L_88 - .L_87)
	.align		4
.L_87:
        /*010c*/ 	.word	index@(_ZN3cub18CUB_300001_SM_10006detail8for_each13static_kernelINS2_12policy_hub_t12policy_500_tElN6thrust24THRUST_300001_SM_1000_NS8cuda_cub10__tabulate7functorINS7_6detail15normal_iteratorINS7_10device_ptrIiEEEENS7_6system6detail7generic6detail22compute_sequence_valueIivEElEEEEvT0_T1_)
        /*0110*/ 	.word	0x0000000a


	//----- nvinfo : EIATTR_FRAME_SIZE
	.align		4
.L_88:
        /*0114*/ 	.byte	0x04, 0x11
        /*0116*/ 	.short	(.L_90 - .L_89)
	.align		4
.L_89:
        /*0118*/ 	.word	index@(_ZN3cub18CUB_300001_SM_10006detail8for_each13static_kernelINS2_12policy_hub_t12policy_500_tElN6thrust24THRUST_300001_SM_1000_NS8cuda_cub10__tabulate7functorINS7_6detail15normal_iteratorINS7_10device_ptrIiEEEENS7_6system6detail7generic6detail22compute_sequence_valueIivEElEEEEvT0_T1_)
        /*011c*/ 	.word	0x00000000


	//----- nvinfo : EIATTR_MIN_STACK_SIZE
	.align		4
.L_90:
        /*0120*/ 	.byte	0x04, 0x12
        /*0122*/ 	.short	(.L_92 - .L_91)
	.align		4
.L_91:
        /*0124*/ 	.word	index@(_ZN3cub18CUB_300001_SM_10006detail8for_each13static_kernelINS2_12policy_hub_t12policy_500_tElN6thrust24THRUST_300001_SM_1000_NS8cuda_cub10__tabulate7functorINS7_6detail15normal_iteratorINS7_10device_ptrIiEEEENS7_6system6detail7generic6detail22compute_sequence_valueIivEElEEEEvT0_T1_)
        /*0128*/ 	.word	0x00000000


	//----- nvinfo : EIATTR_MIN_STACK_SIZE
	.align		4
.L_92:
        /*012c*/ 	.byte	0x04, 0x12
        /*012e*/ 	.short	(.L_94 - .L_93)
	.align		4
.L_93:
        /*0130*/ 	.word	index@(_ZN3cub18CUB_300001_SM_10006detail8for_each13static_kernelINS2_12policy_hub_t12policy_500_tEmN6thrust24THRUST_300001_SM_1000_NS8cuda_cub20__uninitialized_fill7functorINS7_10device_ptrIiEEiEEEEvT0_T1_)
        /*0134*/ 	.word	0x00000000


	//----- nvinfo : EIATTR_MIN_STACK_SIZE
	.align		4
.L_94:
        /*0138*/ 	.byte	0x04, 0x12
        /*013a*/ 	.short	(.L_96 - .L_95)
	.align		4
.L_95:
        /*013c*/ 	.word	index@(_ZN3cub18CUB_300001_SM_10006detail11EmptyKernelIvEEvv)
        /*0140*/ 	.word	0x00000000


	//----- nvinfo : EIATTR_MIN_STACK_SIZE
	.align		4
.L_96:
        /*0144*/ 	.byte	0x04, 0x12
        /*0146*/ 	.short	(.L_98 - .L_97)
	.align		4
.L_97:
        /*0148*/ 	.word	index@(_Z28matrix_transpose_multi_elem3IivEvPT_S1_)
        /*014c*/ 	.word	0x00000000


	//----- nvinfo : EIATTR_MIN_STACK_SIZE
	.align		4
.L_98:
        /*0150*/ 	.byte	0x04, 0x12
        /*0152*/ 	.short	(.L_100 - .L_99)
	.align		4
.L_99:
        /*0154*/ 	.word	index@(_Z28matrix_transpose_multi_elem2IivEvPT_S1_)
        /*0158*/ 	.word	0x00000000


	//----- nvinfo : EIATTR_MIN_STACK_SIZE
	.align		4
.L_100:
        /*015c*/ 	.byte	0x04, 0x12
        /*015e*/ 	.short	(.L_102 - .L_101)
	.align		4
.L_101:
        /*0160*/ 	.word	index@(_Z27matrix_transpose_multi_elemIivEvPT_S1_)
        /*0164*/ 	.word	0x00000000


	//----- nvinfo : EIATTR_MIN_STACK_SIZE
	.align		4
.L_102:
        /*0168*/ 	.byte	0x04, 0x12
        /*016a*/ 	.short	(.L_104 - .L_103)
	.align		4
.L_103:
        /*016c*/ 	.word	index@(_Z44matrix_transpose_shared_coalesed_no_conflictIivEvPT_S1_)
        /*0170*/ 	.word	0x00000000


	//----- nvinfo : EIATTR_MIN_STACK_SIZE
	.align		4
.L_104:
        /*0174*/ 	.byte	0x04, 0x12
        /*0176*/ 	.short	(.L_106 - .L_105)
	.align		4
.L_105:
        /*0178*/ 	.word	index@(_Z32matrix_transpose_shared_coalesedIivEvPT_S1_)
        /*017c*/ 	.word	0x00000000


	//----- nvinfo : EIATTR_MIN_STACK_SIZE
	.align		4
.L_106:
        /*0180*/ 	.byte	0x04, 0x12
        /*0182*/ 	.short	(.L_108 - .L_107)
	.align		4
.L_107:
        /*0184*/ 	.word	index@(_Z46matrix_transpose_shared_uncoalesed_no_conflictIivEvPT_S1_)
        /*0188*/ 	.word	0x00000000


	//----- nvinfo : EIATTR_MIN_STACK_SIZE
	.align		4
.L_108:
        /*018c*/ 	.byte	0x04, 0x12
        /*018e*/ 	.short	(.L_110 - .L_109)
	.align		4
.L_109:
        /*0190*/ 	.word	index@(_Z34matrix_transpose_shared_uncoalesedIivEvPT_S1_)
        /*0194*/ 	.word	0x00000000


	//----- nvinfo : EIATTR_MIN_STACK_SIZE
	.align		4
.L_110:
        /*0198*/ 	.byte	0x04, 0x12
        /*019a*/ 	.short	(.L_112 - .L_111)
	.align		4
.L_111:
        /*019c*/ 	.word	index@(_Z22matrix_transpose_naiveIivEvPT_S1_)
        /*01a0*/ 	.word	0x00000000


	//----- nvinfo : EIATTR_MIN_STACK_SIZE
	.align		4
.L_112:
        /*01a4*/ 	.byte	0x04, 0x12
        /*01a6*/ 	.short	(.L_114 - .L_113)
	.align		4
.L_113:
        /*01a8*/ 	.word	index@(_Z7warm_upv)
        /*01ac*/ 	.word	0x00000000
.L_114:


//--------------------- .nv.compat                --------------------------
	.section	.nv.compat,"",@"SHT_CUDA_COMPAT_INFO"
	.align	4
        /*0000*/ 	.byte	0x02, 0x09, 0x00, 0x00, 0x02, 0x02, 0x01, 0x00, 0x02, 0x05, 0x05, 0x00, 0x03, 0x07, 0x01, 0x01
        /*0010*/ 	.byte	0x02, 0x03, 0x00, 0x00, 0x02, 0x06, 0x01, 0x00, 0x04, 0x0b, 0x08, 0x00, 0x09, 0x00, 0x00, 0x00
        /*0020*/ 	.byte	0x00, 0x00, 0x00, 0x00


//--------------------- .nv.info._ZN3cub18CUB_300001_SM_10006detail8for_each13static_kernelINS2_12policy_hub_t12policy_500_tElN6thrust24THRUST_300001_SM_1000_NS8cuda_cub10__tabulate7functorINS7_6detail15normal_iteratorINS7_10device_ptrIiEEEENS7_6system6detail7generic6detail22compute_sequence_valueIivEElEEEEvT0_T1_ --------------------------
	.section	.nv.info._ZN3cub18CUB_300001_SM_10006detail8for_each13static_kernelINS2_12policy_hub_t12policy_500_tElN6thrust24THRUST_300001_SM_1000_NS8cuda_cub10__tabulate7functorINS7_6detail15normal_iteratorINS7_10device_ptrIiEEEENS7_6system6detail7generic6detail22compute_sequence_valueIivEElEEEEvT0_T1_,"",@"SHT_CUDA_INFO"
	.sectionflags	@""
	.align	4


	//----- nvinfo : EIATTR_CUDA_API_VERSION
	.align		4
        /*0000*/ 	.byte	0x04, 0x37
        /*0002*/ 	.short	(.L_116 - .L_115)
.L_115:
        /*0004*/ 	.word	0x00000082


	//----- nvinfo : EIATTR_KPARAM_INFO
	.align		4
.L_116:
        /*0008*/ 	.byte	0x04, 0x17
        /*000a*/ 	.short	(.L_118 - .L_117)
.L_117:
        /*000c*/ 	.word	0x00000000
        /*0010*/ 	.short	0x0001
        /*0012*/ 	.short	0x0008
        /*0014*/ 	.byte	0x00, 0xf0, 0x41, 0x00


	//----- nvinfo : EIATTR_KPARAM_INFO
	.align		4
.L_118:
        /*0018*/ 	.byte	0x04, 0x17
        /*001a*/ 	.short	(.L_120 - .L_119)
.L_119:
        /*001c*/ 	.word	0x00000000
        /*0020*/ 	.short	0x0000
        /*0022*/ 	.short	0x0000
        /*0024*/ 	.byte	0x00, 0xf0, 0x21, 0x00


	//----- nvinfo : EIATTR_SPARSE_MMA_MASK
	.align		4
.L_120:
        /*0028*/ 	.byte	0x03, 0x50
        /*002a*/ 	.short	0x0000


	//----- nvinfo : EIATTR_MAXREG_COUNT
	.align		4
        /*002c*/ 	.byte	0x03, 0x1b
        /*002e*/ 	.short	0x00ff


	//----- nvinfo : EIATTR_MERCURY_ISA_VERSION
	.align		4
        /*0030*/ 	.byte	0x03, 0x5f
        /*0032*/ 	.short	0x0101


	//----- nvinfo : EIATTR_VRC_CTA_INIT_COUNT
	.align		4
        /*0034*/ 	.byte	0x02, 0x4a
	.zero		1
	.zero		1


	//----- nvinfo : EIATTR_EXIT_INSTR_OFFSETS
	.align		4
        /*0038*/ 	.byte	0x04, 0x1c
        /*003a*/ 	.short	(.L_122 - .L_121)


	//   ....[0]....
.L_121:
        /*003c*/ 	.word	0x00000160


	//   ....[1]....
        /*0040*/ 	.word	0x000002b0


	//   ....[2]....
        /*0044*/ 	.word	0x00000340


	//----- nvinfo : EIATTR_MAX_THREADS
	.align		4
.L_122:
        /*0048*/ 	.byte	0x04, 0x05
        /*004a*/ 	.short	(.L_124 - .L_123)
.L_123:
        /*004c*/ 	.word	0x00000100
        /*0050*/ 	.word	0x00000001
        /*0054*/ 	.word	0x00000001


	//----- nvinfo : EIATTR_CRS_STACK_SIZE
	.align		4
.L_124:
        /*0058*/ 	.byte	0x04, 0x1e
        /*005a*/ 	.short	(.L_126 - .L_125)
.L_125:
        /*005c*/ 	.word	0x00000000


	//----- nvinfo : EIATTR_CBANK_PARAM_SIZE
	.align		4
.L_126:
        /*0060*/ 	.byte	0x03, 0x19
        /*0062*/ 	.short	0x0018


	//----- nvinfo : EIATTR_PARAM_CBANK
	.align		4
        /*0064*/ 	.byte	0x04, 0x0a
        /*0066*/ 	.short	(.L_128 - .L_127)
	.align		4
.L_127:
        /*0068*/ 	.word	index@(.nv.constant0._ZN3cub18CUB_300001_SM_10006detail8for_each13static_kernelINS2_12policy_hub_t12policy_500_tElN6thrust24THRUST_300001_SM_1000_NS8cuda_cub10__tabulate7functorINS7_6detail15normal_iteratorINS7_10device_ptrIiEEEENS7_6system6detail7generic6detail22compute_sequence_valueIivEElEEEEvT0_T1_)
        /*006c*/ 	.short	0x0380
        /*006e*/ 	.short	0x0018


	//----- nvinfo : EIATTR_SW_WAR
	.align		4
.L_128:
        /*0070*/ 	.byte	0x04, 0x36
        /*0072*/ 	.short	(.L_130 - .L_129)
.L_129:
        /*0074*/ 	.word	0x00000008
.L_130:


//--------------------- .nv.info._ZN3cub18CUB_300001_SM_10006detail8for_each13static_kernelINS2_12policy_hub_t12policy_500_tEmN6thrust24THRUST_300001_SM_1000_NS8cuda_cub20__uninitialized_fill7functorINS7_10device_ptrIiEEiEEEEvT0_T1_ --------------------------
	.section	.nv.info._ZN3cub18CUB_300001_SM_10006detail8for_each13static_kernelINS2_12policy_hub_t12policy_500_tEmN6thrust24THRUST_300001_SM_1000_NS8cuda_cub20__uninitialized_fill7functorINS7_10device_ptrIiEEiEEEEvT0_T1_,"",@"SHT_CUDA_INFO"
	.sectionflags	@""
	.align	4


	//----- nvinfo : EIATTR_CUDA_API_VERSION
	.align		4
        /*0000*/ 	.byte	0x04, 0x37
        /*0002*/ 	.short	(.L_132 - .L_131)
.L_131:
        /*0004*/ 	.word	0x00000082


	//----- nvinfo : EIATTR_KPARAM_INFO
	.align		4
.L_132:
        /*0008*/ 	.byte	0x04, 0x17
        /*000a*/ 	.short	(.L_134 - .L_133)
.L_133:
        /*000c*/ 	.word	0x00000000
        /*0010*/ 	.short	0x0001
        /*0012*/ 	.short	0x0008
        /*0014*/ 	.byte	0x00, 0xf0, 0x41, 0x00


	//----- nvinfo : EIATTR_KPARAM_INFO
	.align		4
.L_134:
        /*0018*/ 	.byte	0x04, 0x17
        /*001a*/ 	.short	(.L_136 - .L_135)
.L_135:
        /*001c*/ 	.word	0x00000000
        /*0020*/ 	.short	0x0000
        /*0022*/ 	.short	0x0000
        /*0024*/ 	.byte	0x00, 0xf0, 0x21, 0x00


	//----- nvinfo : EIATTR_SPARSE_MMA_MASK
	.align		4
.L_136:
        /*0028*/ 	.byte	0x03, 0x50
        /*002a*/ 	.short	0x0000


	//----- nvinfo : EIATTR_MAXREG_COUNT
	.align		4
        /*002c*/ 	.byte	0x03, 0x1b
        /*002e*/ 	.short	0x00ff


	//----- nvinfo : EIATTR_MERCURY_ISA_VERSION
	.align		4
        /*0030*/ 	.byte	0x03, 0x5f
        /*0032*/ 	.short	0x0101


	//----- nvinfo : EIATTR_VRC_CTA_INIT_COUNT
	.align		4
        /*0034*/ 	.byte	0x02, 0x4a
	.zero		1
	.zero		1


	//----- nvinfo : EIATTR_EXIT_INSTR_OFFSETS
	.align		4
        /*0038*/ 	.byte	0x04, 0x1c
        /*003a*/ 	.short	(.L_138 - .L_137)


	//   ....[0]....
.L_137:
        /*003c*/ 	.word	0x00000130


	//   ....[1]....
        /*0040*/ 	.word	0x00000230


	//   ....[2]....
        /*0044*/ 	.word	0x00000260


	//----- nvinfo : EIATTR_MAX_THREADS
	.align		4
.L_138:
        /*0048*/ 	.byte	0x04, 0x05
        /*004a*/ 	.short	(.L_140 - .L_139)
.L_139:
        /*004c*/ 	.word	0x00000100
        /*0050*/ 	.word	0x00000001
        /*0054*/ 	.word	0x00000001


	//----- nvinfo : EIATTR_CBANK_PARAM_SIZE
	.align		4
.L_140:
        /*0058*/ 	.byte	0x03, 0x19
        /*005a*/ 	.short	0x0018


	//----- nvinfo : EIATTR_PARAM_CBANK
	.align		4
        /*005c*/ 	.byte	0x04, 0x0a
        /*005e*/ 	.short	(.L_142 - .L_141)
	.align		4
.L_141:
        /*0060*/ 	.word	index@(.nv.constant0._ZN3cub18CUB_300001_SM_10006detail8for_each13static_kernelINS2_12policy_hub_t12policy_500_tEmN6thrust24THRUST_300001_SM_1000_NS8cuda_cub20__uninitialized_fill7functorINS7_10device_ptrIiEEiEEEEvT0_T1_)
        /*0064*/ 	.short	0x0380
        /*0066*/ 	.short	0x0018


	//----- nvinfo : EIATTR_SW_WAR
	.align		4
.L_142:
        /*0068*/ 	.byte	0x04, 0x36
        /*006a*/ 	.short	(.L_144 - .L_143)
.L_143:
        /*006c*/ 	.word	0x00000008
.L_144:


//--------------------- .nv.info._ZN3cub18CUB_300001_SM_10006detail11EmptyKernelIvEEvv --------------------------
	.section	.nv.info._ZN3cub18CUB_300001_SM_10006detail11EmptyKernelIvEEvv,"",@"SHT_CUDA_INFO"
	.sectionflags	@""
	.align	4


	//----- nvinfo : EIATTR_CUDA_API_VERSION
	.align		4
        /*0000*/ 	.byte	0x04, 0x37
        /*0002*/ 	.short	(.L_146 - .L_145)
.L_145:
        /*0004*/ 	.word	0x00000082


	//----- nvinfo : EIATTR_SPARSE_MMA_MASK
	.align		4
.L_146:
        /*0008*/ 	.byte	0x03, 0x50
        /*000a*/ 	.short	0x0000


	//----- nvinfo : EIATTR_MAXREG_COUNT
	.align		4
        /*000c*/ 	.byte	0x03, 0x1b
        /*000e*/ 	.short	0x00ff


	//----- nvinfo : EIATTR_MERCURY_ISA_VERSION
	.align		4
        /*0010*/ 	.byte	0x03, 0x5f
        /*0012*/ 	.short	0x0101


	//----- nvinfo : EIATTR_VRC_CTA_INIT_COUNT
	.align		4
        /*0014*/ 	.byte	0x02, 0x4a
	.zero		1
	.zero		1


	//----- nvinfo : EIATTR_EXIT_INSTR_OFFSETS
	.align		4
        /*0018*/ 	.byte	0x04, 0x1c
        /*001a*/ 	.short	(.L_148 - .L_147)


	//   ....[0]....
.L_147:
        /*001c*/ 	.word	0x00000010


	//----- nvinfo : EIATTR_SW_WAR
	.align		4
.L_148:
        /*0020*/ 	.byte	0x04, 0x36
        /*0022*/ 	.short	(.L_150 - .L_149)
.L_149:
        /*0024*/ 	.word	0x00000008
.L_150:


//--------------------- .nv.info._Z28matrix_transpose_multi_elem3IivEvPT_S1_ --------------------------
	.section	.nv.info._Z28matrix_transpose_multi_elem3IivEvPT_S1_,"",@"SHT_CUDA_INFO"
	.sectionflags	@""
	.align	4


	//----- nvinfo : EIATTR_CUDA_API_VERSION
	.align		4
        /*0000*/ 	.byte	0x04, 0x37
        /*0002*/ 	.short	(.L_152 - .L_151)
.L_151:
        /*0004*/ 	.word	0x00000082


	//----- nvinfo : EIATTR_KPARAM_INFO
	.align		4
.L_152:
        /*0008*/ 	.byte	0x04, 0x17
        /*000a*/ 	.short	(.L_154 - .L_153)
.L_153:
        /*000c*/ 	.word	0x00000000
        /*0010*/ 	.short	0x0001
        /*0012*/ 	.short	0x0008
        /*0014*/ 	.byte	0x00, 0xf5, 0x21, 0x00


	//----- nvinfo : EIATTR_KPARAM_INFO
	.align		4
.L_154:
        /*0018*/ 	.byte	0x04, 0x17
        /*001a*/ 	.short	(.L_156 - .L_155)
.L_155:
        /*001c*/ 	.word	0x00000000
        /*0020*/ 	.short	0x0000
        /*0022*/ 	.short	0x0000
        /*0024*/ 	.byte	0x00, 0xf5, 0x21, 0x00


	//----- nvinfo : EIATTR_SPARSE_MMA_MASK
	.align		4
.L_156:
        /*0028*/ 	.byte	0x03, 0x50
        /*002a*/ 	.short	0x0000


	//----- nvinfo : EIATTR_MAXREG_COUNT
	.align		4
        /*002c*/ 	.byte	0x03, 0x1b
        /*002e*/ 	.short	0x00ff


	//----- nvinfo : EIATTR_NUM_BARRIERS
	.align		4
        /*0030*/ 	.byte	0x02, 0x4c
        /*0032*/ 	.byte	0x01
	.zero		1


	//----- nvinfo : EIATTR_MERCURY_ISA_VERSION
	.align		4
        /*0034*/ 	.byte	0x03, 0x5f
        /*0036*/ 	.short	0x0101


	//----- nvinfo : EIATTR_VRC_CTA_INIT_COUNT
	.align		4
        /*0038*/ 	.byte	0x02, 0x4a
	.zero		1
	.zero		1


	//----- nvinfo : EIATTR_EXIT_INSTR_OFFSETS
	.align		4
        /*003c*/ 	.byte	0x04, 0x1c
        /*003e*/ 	.short	(.L_158 - .L_157)


	//   ....[0]....
.L_157:
        /*0040*/ 	.word	0x00000460


	//   ....[1]....
        /*0044*/ 	.word	0x00000790


	//   ....[2]....
        /*0048*/ 	.word	0x000007f0


	//----- nvinfo : EIATTR_CRS_STACK_SIZE
	.align		4
.L_158:
        /*004c*/ 	.byte	0x04, 0x1e
        /*004e*/ 	.short	(.L_160 - .L_159)
.L_159:
        /*0050*/ 	.word	0x00000000


	//----- nvinfo : EIATTR_CBANK_PARAM_SIZE
	.align		4
.L_160:
        /*0054*/ 	.byte	0x03, 0x19
        /*0056*/ 	.short	0x0010


	//----- nvinfo : EIATTR_PARAM_CBANK
	.align		4
        /*0058*/ 	.byte	0x04, 0x0a
        /*005a*/ 	.short	(.L_162 - .L_161)
	.align		4
.L_161:
        /*005c*/ 	.word	index@(.nv.constant0._Z28matrix_transpose_multi_elem3IivEvPT_S1_)
        /*0060*/ 	.short	0x0380
        /*0062*/ 	.short	0x0010


	//----- nvinfo : EIATTR_SW_WAR
	.align		4
.L_162:
        /*0064*/ 	.byte	0x04, 0x36
        /*0066*/ 	.short	(.L_164 - .L_163)
.L_163:
        /*0068*/ 	.word	0x00000008
.L_164:


//--------------------- .nv.info._Z28matrix_transpose_multi_elem2IivEvPT_S1_ --------------------------
	.section	.nv.info._Z28matrix_transpose_multi_elem2IivEvPT_S1_,"",@"SHT_CUDA_INFO"
	.sectionflags	@""
	.align	4


	//----- nvinfo : EIATTR_CUDA_API_VERSION
	.align		4
        /*0000*/ 	.byte	0x04, 0x37
        /*0002*/ 	.short	(.L_166 - .L_165)
.L_165:
        /*0004*/ 	.word	0x00000082


	//----- nvinfo : EIATTR_KPARAM_INFO
	.align		4
.L_166:
        /*0008*/ 	.byte	0x04, 0x17
        /*000a*/ 	.short	(.L_168 - .L_167)
.L_167:
        /*000c*/ 	.word	0x00000000
        /*0010*/ 	.short	0x0001
        /*0012*/ 	.short	0x0008
        /*0014*/ 	.byte	0x00, 0xf5, 0x21, 0x00


	//----- nvinfo : EIATTR_KPARAM_INFO
	.align		4
.L_168:
        /*0018*/ 	.byte	0x04, 0x17
        /*001a*/ 	.short	(.L_170 - .L_169)
.L_169:
        /*001c*/ 	.word	0x00000000
        /*0020*/ 	.short	0x0000
        /*0022*/ 	.short	0x0000
        /*0024*/ 	.byte	0x00, 0xf5, 0x21, 0x00


	//----- nvinfo : EIATTR_SPARSE_MMA_MASK
	.align		4
.L_170:
        /*0028*/ 	.byte	0x03, 0x50
        /*002a*/ 	.short	0x0000


	//----- nvinfo : EIATTR_MAXREG_COUNT
	.align		4
        /*002c*/ 	.byte	0x03, 0x1b
        /*002e*/ 	.short	0x00ff


	//----- nvinfo : EIATTR_NUM_BARRIERS
	.align		4
        /*0030*/ 	.byte	0x02, 0x4c
        /*0032*/ 	.byte	0x01
	.zero		1


	//----- nvinfo : EIATTR_MERCURY_ISA_VERSION
	.align		4
        /*0034*/ 	.byte	0x03, 0x5f
        /*0036*/ 	.short	0x0101


	//----- nvinfo : EIATTR_VRC_CTA_INIT_COUNT
	.align		4
        /*0038*/ 	.byte	0x02, 0x4a
	.zero		1
	.zero		1


	//----- nvinfo : EIATTR_EXIT_INSTR_OFFSETS
	.align		4
        /*003c*/ 	.byte	0x04, 0x1c
        /*003e*/ 	.short	(.L_172 - .L_171)


	//   ....[0]....
.L_171:
        /*0040*/ 	.word	0x00000490


	//   ....[1]....
        /*0044*/ 	.word	0x00000850


	//   ....[2]....
        /*0048*/ 	.word	0x000008c0


	//----- nvinfo : EIATTR_CRS_STACK_SIZE
	.align		4
.L_172:
        /*004c*/ 	.byte	0x04, 0x1e
        /*004e*/ 	.short	(.L_174 - .L_173)
.L_173:
        /*0050*/ 	.word	0x00000000


	//----- nvinfo : EIATTR_CBANK_PARAM_SIZE
	.align		4
.L_174:
        /*0054*/ 	.byte	0x03, 0x19
        /*0056*/ 	.short	0x0010


	//----- nvinfo : EIATTR_PARAM_CBANK
	.align		4
        /*0058*/ 	.byte	0x04, 0x0a
        /*005a*/ 	.short	(.L_176 - .L_175)
	.align		4
.L_175:
        /*005c*/ 	.word	index@(.nv.constant0._Z28matrix_transpose_multi_elem2IivEvPT_S1_)
        /*0060*/ 	.short	0x0380
        /*0062*/ 	.short	0x0010


	//----- nvinfo : EIATTR_SW_WAR
	.align		4
.L_176:
        /*0064*/ 	.byte	0x04, 0x36
        /*0066*/ 	.short	(.L_178 - .L_177)
.L_177:
        /*0068*/ 	.word	0x00000008
.L_178:


//--------------------- .nv.info._Z27matrix_transpose_multi_elemIivEvPT_S1_ --------------------------
	.section	.nv.info._Z27matrix_transpose_multi_elemIivEvPT_S1_,"",@"SHT_CUDA_INFO"
	.sectionflags	@""
	.align	4


	//----- nvinfo : EIATTR_CUDA_API_VERSION
	.align		4
        /*0000*/ 	.byte	0x04, 0x37
        /*0002*/ 	.short	(.L_180 - .L_179)
.L_179:
        /*0004*/ 	.word	0x00000082


	//----- nvinfo : EIATTR_KPARAM_INFO
	.align		4
.L_180:
        /*0008*/ 	.byte	0x04, 0x17
        /*000a*/ 	.short	(.L_182 - .L_181)
.L_181:
        /*000c*/ 	.word	0x00000000
        /*0010*/ 	.short	0x0001
        /*0012*/ 	.short	0x0008
        /*0014*/ 	.byte	0x00, 0xf5, 0x21, 0x00


	//----- nvinfo : EIATTR_KPARAM_INFO
	.align		4
.L_182:
        /*0018*/ 	.byte	0x04, 0x17
        /*001a*/ 	.short	(.L_184 - .L_183)
.L_183:
        /*001c*/ 	.word	0x00000000
        /*0020*/ 	.short	0x0000
        /*0022*/ 	.short	0x0000
        /*0024*/ 	.byte	0x00, 0xf5, 0x21, 0x00


	//----- nvinfo : EIATTR_SPARSE_MMA_MASK
	.align		4
.L_184:
        /*0028*/ 	.byte	0x03, 0x50
        /*002a*/ 	.short	0x0000


	//----- nvinfo : EIATTR_MAXREG_COUNT
	.align		4
        /*002c*/ 	.byte	0x03, 0x1b
        /*002e*/ 	.short	0x00ff


	//----- nvinfo : EIATTR_NUM_BARRIERS
	.align		4
        /*0030*/ 	.byte	0x02, 0x4c
        /*0032*/ 	.byte	0x01
	.zero		1


	//----- nvinfo : EIATTR_MERCURY_ISA_VERSION
	.align		4
        /*0034*/ 	.byte	0x03, 0x5f
        /*0036*/ 	.short	0x0101


	//----- nvinfo : EIATTR_VRC_CTA_INIT_COUNT
	.align		4
        /*0038*/ 	.byte	0x02, 0x4a
	.zero		1
	.zero		1


	//----- nvinfo : EIATTR_EXIT_INSTR_OFFSETS
	.align		4
        /*003c*/ 	.byte	0x04, 0x1c
        /*003e*/ 	.short	(.L_186 - .L_185)


	//   ....[0]....
.L_185:
        /*0040*/ 	.word	0x00000310


	//   ....[1]....
        /*0044*/ 	.word	0x000004d0


	//   ....[2]....
        /*0048*/ 	.word	0x00000500


	//----- nvinfo : EIATTR_CRS_STACK_SIZE
	.align		4
.L_186:
        /*004c*/ 	.byte	0x04, 0x1e
        /*004e*/ 	.short	(.L_188 - .L_187)
.L_187:
        /*0050*/ 	.word	0x00000000


	//----- nvinfo : EIATTR_CBANK_PARAM_SIZE
	.align		4
.L_188:
        /*0054*/ 	.byte	0x03, 0x19
        /*0056*/ 	.short	0x0010


	//----- nvinfo : EIATTR_PARAM_CBANK
	.align		4
        /*0058*/ 	.byte	0x04, 0x0a
        /*005a*/ 	.short	(.L_190 - .L_189)
	.align		4
.L_189:
        /*005c*/ 	.word	index@(.nv.constant0._Z27matrix_transpose_multi_elemIivEvPT_S1_)
        /*0060*/ 	.short	0x0380
        /*0062*/ 	.short	0x0010


	//----- nvinfo : EIATTR_SW_WAR
	.align		4
.L_190:
        /*0064*/ 	.byte	0x04, 0x36
        /*0066*/ 	.short	(.L_192 - .L_191)
.L_191:
        /*0068*/ 	.word	0x00000008
.L_192:


//--------------------- .nv.info._Z44matrix_transpose_shared_coalesed_no_conflictIivEvPT_S1_ --------------------------
	.section	.nv.info._Z44matrix_transpose_shared_coalesed_no_conflictIivEvPT_S1_,"",@"SHT_CUDA_INFO"
	.sectionflags	@""
	.align	4


	//----- nvinfo : EIATTR_CUDA_API_VERSION
	.align		4
        /*0000*/ 	.byte	0x04, 0x37
        /*0002*/ 	.short	(.L_194 - .L_193)
.L_193:
        /*0004*/ 	.word	0x00000082


	//----- nvinfo : EIATTR_KPARAM_INFO
	.align		4
.L_194:
        /*0008*/ 	.byte	0x04, 0x17
        /*000a*/ 	.short	(.L_196 - .L_195)
.L_195:
        /*000c*/ 	.word	0x00000000
        /*0010*/ 	.short	0x0001
        /*0012*/ 	.short	0x0008
        /*0014*/ 	.byte	0x00, 0xf5, 0x21, 0x00


	//----- nvinfo : EIATTR_KPARAM_INFO
	.align		4
.L_196:
        /*0018*/ 	.byte	0x04, 0x17
        /*001a*/ 	.short	(.L_198 - .L_197)
.L_197:
        /*001c*/ 	.word	0x00000000
        /*0020*/ 	.short	0x0000
        /*0022*/ 	.short	0x0000
        /*0024*/ 	.byte	0x00, 0xf5, 0x21, 0x00


	//----- nvinfo : EIATTR_SPARSE_MMA_MASK
	.align		4
.L_198:
        /*0028*/ 	.byte	0x03, 0x50
        /*002a*/ 	.short	0x0000


	//----- nvinfo : EIATTR_MAXREG_COUNT
	.align		4
        /*002c*/ 	.byte	0x03, 0x1b
        /*002e*/ 	.short	0x00ff


	//----- nvinfo : EIATTR_NUM_BARRIERS
	.align		4
        /*0030*/ 	.byte	0x02, 0x4c
        /*0032*/ 	.byte	0x01
	.zero		1


	//----- nvinfo : EIATTR_MERCURY_ISA_VERSION
	.align		4
        /*0034*/ 	.byte	0x03, 0x5f
        /*0036*/ 	.short	0x0101


	//----- nvinfo : EIATTR_VRC_CTA_INIT_COUNT
	.align		4
        /*0038*/ 	.byte	0x02, 0x4a
	.zero		1
	.zero		1


	//----- nvinfo : EIATTR_EXIT_INSTR_OFFSETS
	.align		4
        /*003c*/ 	.byte	0x04, 0x1c
        /*003e*/ 	.short	(.L_200 - .L_199)


	//   ....[0]....
.L_199:
        /*0040*/ 	.word	0x000001b0


	//   ....[1]....
        /*0044*/ 	.word	0x00000260


	//----- nvinfo : EIATTR_CBANK_PARAM_SIZE
	.align		4
.L_200:
        /*0048*/ 	.byte	0x03, 0x19
        /*004a*/ 	.short	0x0010


	//----- nvinfo : EIATTR_PARAM_CBANK
	.align		4
        /*004c*/ 	.byte	0x04, 0x0a
        /*004e*/ 	.short	(.L_202 - .L_201)
	.align		4
.L_201:
        /*0050*/ 	.word	index@(.nv.constant0._Z44matrix_transpose_shared_coalesed_no_conflictIivEvPT_S1_)
        /*0054*/ 	.short	0x0380
        /*0056*/ 	.short	0x0010


	//----- nvinfo : EIATTR_SW_WAR
	.align		4
.L_202:
        /*0058*/ 	.byte	0x04, 0x36
        /*005a*/ 	.short	(.L_204 - .L_203)
.L_203:
        /*005c*/ 	.word	0x00000008
.L_204:


//--------------------- .nv.info._Z32matrix_transpose_shared_coalesedIivEvPT_S1_ --------------------------
	.section	.nv.info._Z32matrix_transpose_shared_coalesedIivEvPT_S1_,"",@"SHT_CUDA_INFO"
	.sectionflags	@""
	.align	4


	//----- nvinfo : EIATTR_CUDA_API_VERSION
	.align		4
        /*0000*/ 	.byte	0x04, 0x37
        /*0002*/ 	.short	(.L_206 - .L_205)
.L_205:
        /*0004*/ 	.word	0x00000082


	//----- nvinfo : EIATTR_KPARAM_INFO
	.align		4
.L_206:
        /*0008*/ 	.byte	0x04, 0x17
        /*000a*/ 	.short	(.L_208 - .L_207)
.L_207:
        /*000c*/ 	.word	0x00000000
        /*0010*/ 	.short	0x0001
        /*0012*/ 	.short	0x0008
        /*0014*/ 	.byte	0x00, 0xf5, 0x21, 0x00


	//----- nvinfo : EIATTR_KPARAM_INFO
	.align		4
.L_208:
        /*0018*/ 	.byte	0x04, 0x17
        /*001a*/ 	.short	(.L_210 - .L_209)
.L_209:
        /*001c*/ 	.word	0x00000000
        /*0020*/ 	.short	0x0000
        /*0022*/ 	.short	0x0000
        /*0024*/ 	.byte	0x00, 0xf5, 0x21, 0x00


	//----- nvinfo : EIATTR_SPARSE_MMA_MASK
	.align		4
.L_210:
        /*0028*/ 	.byte	0x03, 0x50
        /*002a*/ 	.short	0x0000


	//----- nvinfo : EIATTR_MAXREG_COUNT
	.align		4
        /*002c*/ 	.byte	0x03, 0x1b
        /*002e*/ 	.short	0x00ff


	//----- nvinfo : EIATTR_NUM_BARRIERS
	.align		4
        /*0030*/ 	.byte	0x02, 0x4c
        /*0032*/ 	.byte	0x01
	.zero		1


	//----- nvinfo : EIATTR_MERCURY_ISA_VERSION
	.align		4
        /*0034*/ 	.byte	0x03, 0x5f
        /*0036*/ 	.short	0x0101


	//----- nvinfo : EIATTR_VRC_CTA_INIT_COUNT
	.align		4
        /*0038*/ 	.byte	0x02, 0x4a
	.zero		1
	.zero		1


	//----- nvinfo : EIATTR_EXIT_INSTR_OFFSETS
	.align		4
        /*003c*/ 	.byte	0x04, 0x1c
        /*003e*/ 	.short	(.L_212 - .L_211)


	//   ....[0]....
.L_211:
        /*0040*/ 	.word	0x000001b0


	//   ....[1]....
        /*0044*/ 	.word	0x00000260


	//----- nvinfo : EIATTR_CBANK_PARAM_SIZE
	.align		4
.L_212:
        /*0048*/ 	.byte	0x03, 0x19
        /*004a*/ 	.short	0x0010


	//----- nvinfo : EIATTR_PARAM_CBANK
	.align		4
        /*004c*/ 	.byte	0x04, 0x0a
        /*004e*/ 	.short	(.L_214 - .L_213)
	.align		4
.L_213:
        /*0050*/ 	.word	index@(.nv.constant0._Z32matrix_transpose_shared_coalesedIivEvPT_S1_)
        /*0054*/ 	.short	0x0380
        /*0056*/ 	.short	0x0010


	//----- nvinfo : EIATTR_SW_WAR
	.align		4
.L_214:
        /*0058*/ 	.byte	0x04, 0x36
        /*005a*/ 	.short	(.L_216 - .L_215)
.L_215:
        /*005c*/ 	.word	0x00000008
.L_216:


//--------------------- .nv.info._Z46matrix_transpose_shared_uncoalesed_no_conflictIivEvPT_S1_ --------------------------
	.section	.nv.info._Z46matrix_transpose_shared_uncoalesed_no_conflictIivEvPT_S1_,"",@"SHT_CUDA_INFO"
	.sectionflags	@""
	.align	4


	//----- nvinfo : EIATTR_CUDA_API_VERSION
	.align		4
        /*0000*/ 	.byte	0x04, 0x37
        /*0002*/ 	.short	(.L_218 - .L_217)
.L_217:
        /*0004*/ 	.word	0x00000082


	//----- nvinfo : EIATTR_KPARAM_INFO
	.align		4
.L_218:
        /*0008*/ 	.byte	0x04, 0x17
        /*000a*/ 	.short	(.L_220 - .L_219)
.L_219:
        /*000c*/ 	.word	0x00000000
        /*0010*/ 	.short	0x0001
        /*0012*/ 	.short	0x0008
        /*0014*/ 	.byte	0x00, 0xf5, 0x21, 0x00


	//----- nvinfo : EIATTR_KPARAM_INFO
	.align		4
.L_220:
        /*0018*/ 	.byte	0x04, 0x17
        /*001a*/ 	.short	(.L_222 - .L_221)
.L_221:
        /*001c*/ 	.word	0x00000000
        /*0020*/ 	.short	0x0000
        /*0022*/ 	.short	0x0000
        /*0024*/ 	.byte	0x00, 0xf5, 0x21, 0x00


	//----- nvinfo : EIATTR_SPARSE_MMA_MASK
	.align		4
.L_222:
        /*0028*/ 	.byte	0x03, 0x50
        /*002a*/ 	.short	0x0000


	//----- nvinfo : EIATTR_MAXREG_COUNT
	.align		4
        /*002c*/ 	.byte	0x03, 0x1b
        /*002e*/ 	.short	0x00ff


	//----- nvinfo : EIATTR_NUM_BARRIERS
	.align		4
        /*0030*/ 	.byte	0x02, 0x4c
        /*0032*/ 	.byte	0x01
	.zero		1


	//----- nvinfo : EIATTR_MERCURY_ISA_VERSION
	.align		4
        /*0034*/ 	.byte	0x03, 0x5f
        /*0036*/ 	.short	0x0101


	//----- nvinfo : EIATTR_VRC_CTA_INIT_COUNT
	.align		4
        /*0038*/ 	.byte	0x02, 0x4a
	.zero		1
	.zero		1


	//----- nvinfo : EIATTR_EXIT_INSTR_OFFSETS
	.align		4
        /*003c*/ 	.byte	0x04, 0x1c
        /*003e*/ 	.short	(.L_224 - .L_223)


	//   ....[0]....
.L_223:
        /*0040*/ 	.word	0x000000b0


	//   ....[1]....
        /*0044*/ 	.word	0x000001d0


	//----- nvinfo : EIATTR_CBANK_PARAM_SIZE
	.align		4
.L_224:
        /*0048*/ 	.byte	0x03, 0x19
        /*004a*/ 	.short	0x0010


	//----- nvinfo : EIATTR_PARAM_CBANK
	.align		4
        /*004c*/ 	.byte	0x04, 0x0a
        /*004e*/ 	.short	(.L_226 - .L_225)
	.align		4
.L_225:
        /*0050*/ 	.word	index@(.nv.constant0._Z46matrix_transpose_shared_uncoalesed_no_conflictIivEvPT_S1_)
        /*0054*/ 	.short	0x0380
        /*0056*/ 	.short	0x0010


	//----- nvinfo : EIATTR_SW_WAR
	.align		4
.L_226:
        /*0058*/ 	.byte	0x04, 0x36
        /*005a*/ 	.short	(.L_228 - .L_227)
.L_227:
        /*005c*/ 	.word	0x00000008
.L_228:


//--------------------- .nv.info._Z34matrix_transpose_shared_uncoalesedIivEvPT_S1_ --------------------------
	.section	.nv.info._Z34matrix_transpose_shared_uncoalesedIivEvPT_S1_,"",@"SHT_CUDA_INFO"
	.sectionflags	@""
	.align	4


	//----- nvinfo : EIATTR_CUDA_API_VERSION
	.align		4
        /*0000*/ 	.byte	0x04, 0x37
        /*0002*/ 	.short	(.L_230 - .L_229)
.L_229:
        /*0004*/ 	.word	0x00000082


	//----- nvinfo : EIATTR_KPARAM_INFO
	.align		4
.L_230:
        /*0008*/ 	.byte	0x04, 0x17
        /*000a*/ 	.short	(.L_232 - .L_231)
.L_231:
        /*000c*/ 	.word	0x00000000
        /*0010*/ 	.short	0x0001
        /*0012*/ 	.short	0x0008
        /*0014*/ 	.byte	0x00, 0xf5, 0x21, 0x00


	//----- nvinfo : EIATTR_KPARAM_INFO
	.align		4
.L_232:
        /*0018*/ 	.byte	0x04, 0x17
        /*001a*/ 	.short	(.L_234 - .L_233)
.L_233:
        /*001c*/ 	.word	0x00000000
        /*0020*/ 	.short	0x0000
        /*0022*/ 	.short	0x0000
        /*0024*/ 	.byte	0x00, 0xf5, 0x21, 0x00


	//----- nvinfo : EIATTR_SPARSE_MMA_MASK
	.align		4
.L_234:
        /*0028*/ 	.byte	0x03, 0x50
        /*002a*/ 	.short	0x0000


	//----- nvinfo : EIATTR_MAXREG_COUNT
	.align		4
        /*002c*/ 	.byte	0x03, 0x1b
        /*002e*/ 	.short	0x00ff


	//----- nvinfo : EIATTR_NUM_BARRIERS
	.align		4
        /*0030*/ 	.byte	0x02, 0x4c
        /*0032*/ 	.byte	0x01
	.zero		1


	//----- nvinfo : EIATTR_MERCURY_ISA_VERSION
	.align		4
        /*0034*/ 	.byte	0x03, 0x5f
        /*0036*/ 	.short	0x0101


	//----- nvinfo : EIATTR_VRC_CTA_INIT_COUNT
	.align		4
        /*0038*/ 	.byte	0x02, 0x4a
	.zero		1
	.zero		1


	//----- nvinfo : EIATTR_EXIT_INSTR_OFFSETS
	.align		4
        /*003c*/ 	.byte	0x04, 0x1c
        /*003e*/ 	.short	(.L_236 - .L_235)


	//   ....[0]....
.L_235:
        /*0040*/ 	.word	0x000000b0


	//   ....[1]....
        /*0044*/ 	.word	0x000001d0


	//----- nvinfo : EIATTR_CBANK_PARAM_SIZE
	.align		4
.L_236:
        /*0048*/ 	.byte	0x03, 0x19
        /*004a*/ 	.short	0x0010


	//----- nvinfo : EIATTR_PARAM_CBANK
	.align		4
        /*004c*/ 	.byte	0x04, 0x0a
        /*004e*/ 	.short	(.L_238 - .L_237)
	.align		4
.L_237:
        /*0050*/ 	.word	index@(.nv.constant0._Z34matrix_transpose_shared_uncoalesedIivEvPT_S1_)
        /*0054*/ 	.short	0x0380
        /*0056*/ 	.short	0x0010


	//----- nvinfo : EIATTR_SW_WAR
	.align		4
.L_238:
        /*0058*/ 	.byte	0x04, 0x36
        /*005a*/ 	.short	(.L_240 - .L_239)
.L_239:
        /*005c*/ 	.word	0x00000008
.L_240:


//--------------------- .nv.info._Z22matrix_transpose_naiveIivEvPT_S1_ --------------------------
	.section	.nv.info._Z22matrix_transpose_naiveIivEvPT_S1_,"",@"SHT_CUDA_INFO"
	.sectionflags	@""
	.align	4


	//----- nvinfo : EIATTR_CUDA_API_VERSION
	.align		4
        /*0000*/ 	.byte	0x04, 0x37
        /*0002*/ 	.short	(.L_242 - .L_241)
.L_241:
        /*0004*/ 	.word	0x00000082


	//----- nvinfo : EIATTR_KPARAM_INFO
	.align		4
.L_242:
        /*0008*/ 	.byte	0x04, 0x17
        /*000a*/ 	.short	(.L_244 - .L_243)
.L_243:
        /*000c*/ 	.word	0x00000000
        /*0010*/ 	.short	0x0001
        /*0012*/ 	.short	0x0008
        /*0014*/ 	.byte	0x00, 0xf5, 0x21, 0x00


	//----- nvinfo : EIATTR_KPARAM_INFO
	.align		4
.L_244:
        /*0018*/ 	.byte	0x04, 0x17
        /*001a*/ 	.short	(.L_246 - .L_245)
.L_245:
        /*001c*/ 	.word	0x00000000
        /*0020*/ 	.short	0x0000
        /*0022*/ 	.short	0x0000
        /*0024*/ 	.byte	0x00, 0xf5, 0x21, 0x00


	//----- nvinfo : EIATTR_SPARSE_MMA_MASK
	.align		4
.L_246:
        /*0028*/ 	.byte	0x03, 0x50
        /*002a*/ 	.short	0x0000


	//----- nvinfo : EIATTR_MAXREG_COUNT
	.align		4
        /*002c*/ 	.byte	0x03, 0x1b
        /*002e*/ 	.short	0x00ff


	//----- nvinfo : EIATTR_MERCURY_ISA_VERSION
	.align		4
        /*0030*/ 	.byte	0x03, 0x5f
        /*0032*/ 	.short	0x0101


	//----- nvinfo : EIATTR_VRC_CTA_INIT_COUNT
	.align		4
        /*0034*/ 	.byte	0x02, 0x4a
	.zero		1
	.zero		1


	//----- nvinfo : EIATTR_EXIT_INSTR_OFFSETS
	.align		4
        /*0038*/ 	.byte	0x04, 0x1c
        /*003a*/ 	.short	(.L_248 - .L_247)


	//   ....[0]....
.L_247:
        /*003c*/ 	.word	0x000000b0


	//   ....[1]....
        /*0040*/ 	.word	0x00000150


	//----- nvinfo : EIATTR_CBANK_PARAM_SIZE
	.align		4
.L_248:
        /*0044*/ 	.byte	0x03, 0x19
        /*0046*/ 	.short	0x0010


	//----- nvinfo : EIATTR_PARAM_CBANK
	.align		4
        /*0048*/ 	.byte	0x04, 0x0a
        /*004a*/ 	.short	(.L_250 - .L_249)
	.align		4
.L_249:
        /*004c*/ 	.word	index@(.nv.constant0._Z22matrix_transpose_naiveIivEvPT_S1_)
        /*0050*/ 	.short	0x0380
        /*0052*/ 	.short	0x0010


	//----- nvinfo : EIATTR_SW_WAR
	.align		4
.L_250:
        /*0054*/ 	.byte	0x04, 0x36
        /*0056*/ 	.short	(.L_252 - .L_251)
.L_251:
        /*0058*/ 	.word	0x00000008
.L_252:


//--------------------- .nv.info._Z7warm_upv      --------------------------
	.section	.nv.info._Z7warm_upv,"",@"SHT_CUDA_INFO"
	.sectionflags	@""
	.align	4


	//----- nvinfo : EIATTR_CUDA_API_VERSION
	.align		4
        /*0000*/ 	.byte	0x04, 0x37
        /*0002*/ 	.short	(.L_254 - .L_253)
.L_253:
        /*0004*/ 	.word	0x00000082


	//----- nvinfo : EIATTR_SPARSE_MMA_MASK
	.align		4
.L_254:
        /*0008*/ 	.byte	0x03, 0x50
        /*000a*/ 	.short	0x0000


	//----- nvinfo : EIATTR_MAXREG_COUNT
	.align		4
        /*000c*/ 	.byte	0x03, 0x1b
        /*000e*/ 	.short	0x00ff


	//----- nvinfo : EIATTR_MERCURY_ISA_VERSION
	.align		4
        /*0010*/ 	.byte	0x03, 0x5f
        /*0012*/ 	.short	0x0101


	//----- nvinfo : EIATTR_VRC_CTA_INIT_COUNT
	.align		4
        /*0014*/ 	.byte	0x02, 0x4a
	.zero		1
	.zero		1


	//----- nvinfo : EIATTR_EXIT_INSTR_OFFSETS
	.align		4
        /*0018*/ 	.byte	0x04, 0x1c
        /*001a*/ 	.short	(.L_256 - .L_255)


	//   ....[0]....
.L_255:
        /*001c*/ 	.word	0x00000010


	//----- nvinfo : EIATTR_SW_WAR
	.align		4
.L_256:
        /*0020*/ 	.byte	0x04, 0x36
        /*0022*/ 	.short	(.L_258 - .L_257)
.L_257:
        /*0024*/ 	.word	0x00000008
.L_258:


//--------------------- .nv.callgraph             --------------------------
	.section	.nv.callgraph,"",@"SHT_CUDA_CALLGRAPH"
	.align	4
	.sectionentsize	8
	.align		4
        /*0000*/ 	.word	0x00000000
	.align		4
        /*0004*/ 	.word	0xffffffff
	.align		4
        /*0008*/ 	.word	0x00000000
	.align		4
        /*000c*/ 	.word	0xfffffffe
	.align		4
        /*0010*/ 	.word	0x00000000
	.align		4
        /*0014*/ 	.word	0xfffffffd
	.align		4
        /*0018*/ 	.word	0x00000000
	.align		4
        /*001c*/ 	.word	0xfffffffc


//--------------------- .nv.constant4             --------------------------
	.section	.nv.constant4,"a",@progbits
	.align	8
	.align		8
.nv.constant4:
        /*0000*/ 	.dword	_ZN34_INTERNAL_dc3b234b_4_k_cu_9fb6fbca4cuda3std3__45__cpo5beginE
	.align		8
        /*0008*/ 	.dword	_ZN34_INTERNAL_dc3b234b_4_k_cu_9fb6fbca4cuda3std3__45__cpo3endE
	.align		8
        /*0010*/ 	.dword	_ZN34_INTERNAL_dc3b234b_4_k_cu_9fb6fbca4cuda3std3__45__cpo6cbeginE
	.align		8
        /*0018*/ 	.dword	_ZN34_INTERNAL_dc3b234b_4_k_cu_9fb6fbca4cuda3std3__45__cpo4cendE
	.align		8
        /*0020*/ 	.dword	_ZN34_INTERNAL_dc3b234b_4_k_cu_9fb6fbca4cuda3std3__45__cpo6rbeginE
	.align		8
        /*0028*/ 	.dword	_ZN34_INTERNAL_dc3b234b_4_k_cu_9fb6fbca4cuda3std3__45__cpo4rendE
	.align		8
        /*0030*/ 	.dword	_ZN34_INTERNAL_dc3b234b_4_k_cu_9fb6fbca4cuda3std3__45__cpo7crbeginE
	.align		8
        /*0038*/ 	.dword	_ZN34_INTERNAL_dc3b234b_4_k_cu_9fb6fbca4cuda3std3__45__cpo5crendE
	.align		8
        /*0040*/ 	.dword	_ZN34_INTERNAL_dc3b234b_4_k_cu_9fb6fbca4cuda3std3__436_GLOBAL__N__dc3b234b_4_k_cu_9fb6fbca6ignoreE
	.align		8
        /*0048*/ 	.dword	_ZN34_INTERNAL_dc3b234b_4_k_cu_9fb6fbca4cuda3std3__419piecewise_constructE
	.align		8
        /*0050*/ 	.dword	_ZN34_INTERNAL_dc3b234b_4_k_cu_9fb6fbca4cuda3std3__48in_placeE
	.align		8
        /*0058*/ 	.dword	_ZN34_INTERNAL_dc3b234b_4_k_cu_9fb6fbca4cuda3std3__420unreachable_sentinelE
	.align		8
        /*0060*/ 	.dword	_ZN34_INTERNAL_dc3b234b_4_k_cu_9fb6fbca4cuda3std3__47nulloptE
	.align		8
        /*0068*/ 	.dword	_ZN34_INTERNAL_dc3b234b_4_k_cu_9fb6fbca4cuda3std3__48unexpectE
	.align		8
        /*0070*/ 	.dword	_ZN34_INTERNAL_dc3b234b_4_k_cu_9fb6fbca4cuda3std6ranges3__45__cpo4swapE
	.align		8
        /*0078*/ 	.dword	_ZN34_INTERNAL_dc3b234b_4_k_cu_9fb6fbca4cuda3std6ranges3__45__cpo9iter_moveE
	.align		8
        /*0080*/ 	.dword	_ZN34_INTERNAL_dc3b234b_4_k_cu_9fb6fbca4cuda3std6ranges3__45__cpo5beginE
	.align		8
        /*0088*/ 	.dword	_ZN34_INTERNAL_dc3b234b_4_k_cu_9fb6fbca4cuda3std6ranges3__45__cpo3endE
	.align		8
        /*0090*/ 	.dword	_ZN34_INTERNAL_dc3b234b_4_k_cu_9fb6fbca4cuda3std6ranges3__45__cpo6cbeginE
	.align		8
        /*0098*/ 	.dword	_ZN34_INTERNAL_dc3b234b_4_k_cu_9fb6fbca4cuda3std6ranges3__45__cpo4cendE
	.align		8
        /*00a0*/ 	.dword	_ZN34_INTERNAL_dc3b234b_4_k_cu_9fb6fbca4cuda3std6ranges3__45__cpo7advanceE
	.align		8
        /*00a8*/ 	.dword	_ZN34_INTERNAL_dc3b234b_4_k_cu_9fb6fbca4cuda3std6ranges3__45__cpo9iter_swapE
	.align		8
        /*00b0*/ 	.dword	_ZN34_INTERNAL_dc3b234b_4_k_cu_9fb6fbca4cuda3std6ranges3__45__cpo4nextE
	.align		8
        /*00b8*/ 	.dword	_ZN34_INTERNAL_dc3b234b_4_k_cu_9fb6fbca4cuda3std6ranges3__45__cpo4prevE
	.align		8
        /*00c0*/ 	.dword	_ZN34_INTERNAL_dc3b234b_4_k_cu_9fb6fbca4cuda3std6ranges3__45__cpo4dataE
	.align		8
        /*00c8*/ 	.dword	_ZN34_INTERNAL_dc3b234b_4_k_cu_9fb6fbca4cuda3std6ranges3__45__cpo5cdataE
	.align		8
        /*00d0*/ 	.dword	_ZN34_INTERNAL_dc3b234b_4_k_cu_9fb6fbca4cuda3std6ranges3__45__cpo4sizeE
	.align		8
        /*00d8*/ 	.dword	_ZN34_INTERNAL_dc3b234b_4_k_cu_9fb6fbca4cuda3std6ranges3__45__cpo5ssizeE
	.align		8
        /*00e0*/ 	.dword	_ZN34_INTERNAL_dc3b234b_4_k_cu_9fb6fbca4cuda3std6ranges3__45__cpo8distanceE
	.align		8
        /*00e8*/ 	.dword	_ZN34_INTERNAL_dc3b234b_4_k_cu_9fb6fbca6thrust24THRUST_300001_SM_1000_NS8cuda_cub3parE
	.align		8
        /*00f0*/ 	.dword	_ZN34_INTERNAL_dc3b234b_4_k_cu_9fb6fbca6thrust24THRUST_300001_SM_1000_NS8cuda_cub10par_nosyncE
	.align		8
        /*00f8*/ 	.dword	_ZN34_INTERNAL_dc3b234b_4_k_cu_9fb6fbca6thrust24THRUST_300001_SM_1000_NS6system6detail10sequential3seqE
	.align		8
        /*0100*/ 	.dword	_ZN34_INTERNAL_dc3b234b_4_k_cu_9fb6fbca6thrust24THRUST_300001_SM_1000_NS12placeholders2_1E
	.align		8
        /*0108*/ 	.dword	_ZN34_INTERNAL_dc3b234b_4_k_cu_9fb6fbca6thrust24THRUST_300001_SM_1000_NS12placeholders2_2E
	.align		8
        /*0110*/ 	.dword	_ZN34_INTERNAL_dc3b234b_4_k_cu_9fb6fbca6thrust24THRUST_300001_SM_1000_NS12placeholders2_3E
	.align		8
        /*0118*/ 	.dword	_ZN34_INTERNAL_dc3b234b_4_k_cu_9fb6fbca6thrust24THRUST_300001_SM_1000_NS12placeholders2_4E
	.align		8
        /*0120*/ 	.dword	_ZN34_INTERNAL_dc3b234b_4_k_cu_9fb6fbca6thrust24THRUST_300001_SM_1000_NS12placeholders2_5E
	.align		8
        /*0128*/ 	.dword	_ZN34_INTERNAL_dc3b234b_4_k_cu_9fb6fbca6thrust24THRUST_300001_SM_1000_NS12placeholders2_6E
	.align		8
        /*0130*/ 	.dword	_ZN34_INTERNAL_dc3b234b_4_k_cu_9fb6fbca6thrust24THRUST_300001_SM_1000_NS12placeholders2_7E
	.align		8
        /*0138*/ 	.dword	_ZN34_INTERNAL_dc3b234b_4_k_cu_9fb6fbca6thrust24THRUST_300001_SM_1000_NS12placeholders2_8E
	.align		8
        /*0140*/ 	.dword	_ZN34_INTERNAL_dc3b234b_4_k_cu_9fb6fbca6thrust24THRUST_300001_SM_1000_NS12placeholders2_9E
	.align		8
        /*0148*/ 	.dword	_ZN34_INTERNAL_dc3b234b_4_k_cu_9fb6fbca6thrust24THRUST_300001_SM_1000_NS12placeholders3_10E
	.align		8
        /*0150*/ 	.dword	_ZN34_INTERNAL_dc3b234b_4_k_cu_9fb6fbca6thrust24THRUST_300001_SM_1000_NS3seqE


//--------------------- .text._ZN3cub18CUB_300001_SM_10006detail8for_each13static_kernelINS2_12policy_hub_t12policy_500_tElN6thrust24THRUST_300001_SM_1000_NS8cuda_cub10__tabulate7functorINS7_6detail15normal_iteratorINS7_10device_ptrIiEEEENS7_6system6detail7generic6detail22compute_sequence_valueIivEElEEEEvT0_T1_ --------------------------
	.section	.text._ZN3cub18CUB_300001_SM_10006detail8for_each13static_kernelINS2_12policy_hub_t12policy_500_tElN6thrust24THRUST_300001_SM_1000_NS8cuda_cub10__tabulate7functorINS7_6detail15normal_iteratorINS7_10device_ptrIiEEEENS7_6system6detail7generic6detail22compute_sequence_valueIivEElEEEEvT0_T1_,"ax",@progbits
	.align	128
        .global         _ZN3cub18CUB_300001_SM_10006detail8for_each13static_kernelINS2_12policy_hub_t12policy_500_tElN6thrust24THRUST_300001_SM_1000_NS8cuda_cub10__tabulate7functorINS7_6detail15normal_iteratorINS7_10device_ptrIiEEEENS7_6system6detail7generic6detail22compute_sequence_valueIivEElEEEEvT0_T1_
        .type           _ZN3cub18CUB_300001_SM_10006detail8for_each13static_kernelINS2_12policy_hub_t12policy_500_tElN6thrust24THRUST_300001_SM_1000_NS8cuda_cub10__tabulate7functorINS7_6detail15normal_iteratorINS7_10device_ptrIiEEEENS7_6system6detail7generic6detail22compute_sequence_valueIivEElEEEEvT0_T1_,@function
        .size           _ZN3cub18CUB_300001_SM_10006detail8for_each13static_kernelINS2_12policy_hub_t12policy_500_tElN6thrust24THRUST_300001_SM_1000_NS8cuda_cub10__tabulate7functorINS7_6detail15normal_iteratorINS7_10device_ptrIiEEEENS7_6system6detail7generic6detail22compute_sequence_valueIivEElEEEEvT0_T1_,(.L_x_22 - _ZN3cub18CUB_300001_SM_10006detail8for_each13static_kernelINS2_12policy_hub_t12policy_500_tElN6thrust24THRUST_300001_SM_1000_NS8cuda_cub10__tabulate7functorINS7_6detail15normal_iteratorINS7_10device_ptrIiEEEENS7_6system6detail7generic6detail22compute_sequence_valueIivEElEEEEvT0_T1_)
        .other          _ZN3cub18CUB_300001_SM_10006detail8for_each13static_kernelINS2_12policy_hub_t12policy_500_tElN6thrust24THRUST_300001_SM_1000_NS8cuda_cub10__tabulate7functorINS7_6detail15normal_iteratorINS7_10device_ptrIiEEEENS7_6system6detail7generic6detail22compute_sequence_valueIivEElEEEEvT0_T1_,@"STO_CUDA_ENTRY STV_DEFAULT"
_ZN3cub18CUB_300001_SM_10006detail8for_each13static_kernelINS2_12policy_hub_t12policy_500_tElN6thrust24THRUST_300001_SM_1000_NS8cuda_cub10__tabulate7functorINS7_6detail15normal_iteratorINS7_10device_ptrIiEEEENS7_6system6detail7generic6detail22compute_sequence_valueIivEElEEEEvT0_T1_:
.text._ZN3cub18CUB_300001_SM_10006detail8for_each13static_kernelINS2_12policy_hub_t12policy_500_tElN6thrust24THRUST_300001_SM_1000_NS8cuda_cub10__tabulate7functorINS7_6detail15normal_iteratorINS7_10device_ptrIiEEEENS7_6system6detail7generic6detail22compute_sequence_valueIivEElEEEEvT0_T1_:
[----:B------:R-:W-:Y:S08]  /*0000*/  LDC R1, c[0x0][0x37c] ;  /* 0x0000df00ff017b82 */ /* 0x000ff00000000800 */
[----:B------:R-:W0:Y:S01]  /*0010*/  S2UR UR4, SR_CTAID.X ;  /* 0x00000000000479c3 */ /* 0x000e220000002500 */
[----:B------:R-:W1:Y:S01]  /*0020*/  LDCU.64 UR6, c[0x0][0x380] ;  /* 0x00007000ff0677ac */ /* 0x000e620008000a00 */
[----:B------:R-:W2:Y:S01]  /*0030*/  LDCU.64 UR8, c[0x0][0x358] ;  /* 0x00006b00ff0877ac */ /* 0x000ea20008000a00 */
[----:B0-----:R-:W-:-:S04]  /*0040*/  UIMAD.WIDE.U32 UR4, UR4, 0x200, URZ ;  /* 0x00000200040478a5 */ /* 0x001fc8000f8e00ff */
[----:B-1----:R-:W-:-:S04]  /*0050*/  UIADD3 UR6, UP0, UPT, -UR4, UR6, URZ ;  /* 0x0000000604067290 */ /* 0x002fc8000ff1e1ff */
[----:B------:R-:W-:Y:S02]  /*0060*/  UIADD3.X UR7, UPT, UPT, ~UR5, UR7, URZ, UP0, !UPT ;  /* 0x0000000705077290 */ /* 0x000fe400087fe5ff */
[----:B------:R-:W-:-:S04]  /*0070*/  UISETP.GE.U32.AND UP0, UPT, UR6, 0x200, UPT ;  /* 0x000002000600788c */ /* 0x000fc8000bf06070 */
[----:B------:R-:W-:-:S09]  /*0080*/  UISETP.GE.AND.EX UP0, UPT, UR7, URZ, UPT, UP0 ;  /* 0x000000ff0700728c */ /* 0x000fd2000bf06300 */
[----:B--2---:R-:W-:Y:S05]  /*0090*/  BRA.U !UP0, `(.L_x_0) ;  /* 0x0000000108347547 */ /* 0x004fea000b800000 */
[----:B------:R-:W0:Y:S01]  /*00a0*/  S2R R0, SR_TID.X ;  /* 0x0000000000007919 */ /* 0x000e220000002100 */
[----:B------:R-:W1:Y:S01]  /*00b0*/  LDC.64 R6, c[0x0][0x390] ;  /* 0x0000e400ff067b82 */ /* 0x000e620000000a00 */
[----:B------:R-:W2:Y:S01]  /*00c0*/  LDCU.64 UR10, c[0x0][0x388] ;  /* 0x00007100ff0a77ac */ /* 0x000ea20008000a00 */
[----:B0-----:R-:W-:-:S05]  /*00d0*/  IADD3 R5, P0, PT, R0, UR4, RZ ;  /* 0x0000000400057c10 */ /* 0x001fca000ff1e0ff */
[----:B------:R-:W-:Y:S01]  /*00e0*/  IMAD.X R4, RZ, RZ, UR5, P0 ;  /* 0x00000005ff047e24 */ /* 0x000fe200080e06ff */
[C---:B--2---:R-:W-:Y:S01]  /*00f0*/  LEA R2, P0, R5.reuse, UR10, 0x2 ;  /* 0x0000000a05027c11 */ /* 0x044fe2000f8010ff */
[----:B------:R-:W-:-:S03]  /*0100*/  VIADD R0, R5, 0x100 ;  /* 0x0000010005007836 */ /* 0x000fc60000000000 */
[C---:B------:R-:W-:Y:S01]  /*0110*/  LEA.HI.X R3, R5.reuse, UR11, R4, 0x2, P0 ;  /* 0x0000000b05037c11 */ /* 0x040fe200080f1404 */
[-CC-:B-1----:R-:W-:Y:S02]  /*0120*/  IMAD R5, R5, R7.reuse, R6.reuse ;  /* 0x0000000705057224 */ /* 0x182fe400078e0206 */
[----:B------:R-:W-:-:S03]  /*0130*/  IMAD R7, R0, R7, R6 ;  /* 0x0000000700077224 */ /* 0x000fc600078e0206 */
[----:B------:R-:W-:Y:S04]  /*0140*/  STG.E desc[UR8][R2.64], R5 ;  /* 0x0000000502007986 */ /* 0x000fe8000c101908 */
[----:B------:R-:W-:Y:S01]  /*0150*/  STG.E desc[UR8][R2.64+0x400], R7 ;  /* 0x0004000702007986 */ /* 0x000fe2000c101908 */
[----:B------:R-:W-:Y:S05]  /*0160*/  EXIT ;  /* 0x000000000000794d */ /* 0x000fea0003800000 */
.L_x_0:
[----:B------:R-:W0:Y:S01]  /*0170*/  S2R R2, SR_TID.X ;  /* 0x0000000000027919 */ /* 0x000e220000002100 */
[----:B------:R-:W-:Y:S01]  /*0180*/  USHF.R.S32.HI UR7, URZ, 0x1f, UR6 ;  /* 0x0000001fff077899 */ /* 0x000fe20008011406 */
[----:B------:R-:W-:Y:S05]  /*0190*/  BSSY.RECONVERGENT B0, `(.L_x_1) ;  /* 0x0000011000007945 */ /* 0x000fea0003800200 */
[----:B------:R-:W-:Y:S02]  /*01a0*/  IMAD.U32 R3, RZ, RZ, UR7 ;  /* 0x00000007ff037e24 */ /* 0x000fe4000f8e00ff */
[----:B------:R-:W-:Y:S01]  /*01b0*/  IMAD.U32 R4, RZ, RZ, UR7 ;  /* 0x00000007ff047e24 */ /* 0x000fe2000f8e00ff */
[C---:B0-----:R-:W-:Y:S01]  /*01c0*/  ISETP.LT.U32.AND P0, PT, R2.reuse, UR6, PT ;  /* 0x0000000602007c0c */ /* 0x041fe2000bf01070 */
[----:B------:R-:W-:-:S03]  /*01d0*/  VIADD R0, R2, 0x100 ;  /* 0x0000010002007836 */ /* 0x000fc60000000000 */
[----:B------:R-:W-:Y:S02]  /*01e0*/  ISETP.GT.AND.EX P0, PT, R3, RZ, PT, P0 ;  /* 0x000000ff0300720c */ /* 0x000fe40003f04300 */
[----:B------:R-:W-:-:S04]  /*01f0*/  ISETP.LT.U32.AND P1, PT, R0, UR6, PT ;  /* 0x0000000600007c0c */ /* 0x000fc8000bf21070 */
[----:B------:R-:W-:-:S07]  /*0200*/  ISETP.GT.AND.EX P1, PT, R4, RZ, PT, P1 ;  /* 0x000000ff0400720c */ /* 0x000fce0003f24310 */
[----:B------:R-:W-:Y:S06]  /*0210*/  @!P0 BRA `(.L_x_2) ;  /* 0x0000000000208947 */ /* 0x000fec0003800000 */
[----:B------:R-:W0:Y:S01]  /*0220*/  LDC.64 R6, c[0x0][0x390] ;  /* 0x0000e400ff067b82 */ /* 0x000e220000000a00 */
[----:B------:R-:W1:Y:S01]  /*0230*/  LDCU.64 UR10, c[0x0][0x388] ;  /* 0x00007100ff0a77ac */ /* 0x000e620008000a00 */
[----:B------:R-:W-:-:S05]  /*0240*/  IADD3 R4, P0, PT, R2, UR4, RZ ;  /* 0x0000000402047c10 */ /* 0x000fca000ff1e0ff */
[----:B------:R-:W-:Y:S01]  /*0250*/  IMAD.X R3, RZ, RZ, UR5, P0 ;  /* 0x00000005ff037e24 */ /* 0x000fe200080e06ff */
[----:B-1----:R-:W-:-:S04]  /*0260*/  LEA R2, P0, R4, UR10, 0x2 ;  /* 0x0000000a04027c11 */ /* 0x002fc8000f8010ff */
[C---:B------:R-:W-:Y:S01]  /*0270*/  LEA.HI.X R3, R4.reuse, UR11, R3, 0x2, P0 ;  /* 0x0000000b04037c11 */ /* 0x040fe200080f1403 */
[----:B0-----:R-:W-:-:S05]  /*0280*/  IMAD R7, R4, R7, R6 ;  /* 0x0000000704077224 */ /* 0x001fca00078e0206 */
[----:B------:R0:W-:Y:S03]  /*0290*/  STG.E desc[UR8][R2.64], R7 ;  /* 0x0000000702007986 */ /* 0x0001e6000c101908 */
.L_x_2:
[----:B------:R-:W-:Y:S05]  /*02a0*/  BSYNC.RECONVERGENT B0 ;  /* 0x0000000000007941 */ /* 0x000fea0003800200 */
.L_x_1:
[----:B------:R-:W-:Y:S05]  /*02b0*/  @!P1 EXIT ;  /* 0x000000000000994d */ /* 0x000fea0003800000 */
[----:B------:R-:W1:Y:S01]  /*02c0*/  LDC.64 R4, c[0x0][0x390] ;  /* 0x0000e400ff047b82 */ /* 0x000e620000000a00 */
[----:B------:R-:W2:Y:S01]  /*02d0*/  LDCU.64 UR6, c[0x0][0x388] ;  /* 0x00007100ff0677ac */ /* 0x000ea20008000a00 */
[----:B------:R-:W-:-:S05]  /*02e0*/  IADD3 R0, P0, PT, R0, UR4, RZ ;  /* 0x0000000400007c10 */ /* 0x000fca000ff1e0ff */
[----:B0-----:R-:W-:Y:S01]  /*02f0*/  IMAD.X R3, RZ, RZ, UR5, P0 ;  /* 0x00000005ff037e24 */ /* 0x001fe200080e06ff */
[----:B--2---:R-:W-:-:S04]  /*0300*/  LEA R2, P0, R0, UR6, 0x2 ;  /* 0x0000000600027c11 */ /* 0x004fc8000f8010ff */
[C---:B------:R-:W-:Y:S01]  /*0310*/  LEA.HI.X R3, R0.reuse, UR7, R3, 0x2, P0 ;  /* 0x0000000700037c11 */ /* 0x040fe200080f1403 */
[----:B-1----:R-:W-:-:S05]  /*0320*/  IMAD R5, R0, R5, R4 ;  /* 0x0000000500057224 */ /* 0x002fca00078e0204 */
[----:B------:R-:W-:Y:S01]  /*0330*/  STG.E desc[UR8][R2.64], R5 ;  /* 0x0000000502007986 */ /* 0x000fe2000c101908 */
[----:B------:R-:W-:Y:S05]  /*0340*/  EXIT ;  /* 0x000000000000794d */ /* 0x000fea0003800000 */
.L_x_3:
[----:B------:R-:W-:-:S00]  /*0350*/  BRA `(.L_x_3) ;  /* 0xfffffffc00fc7947 */ /* 0x000fc0000383ffff */
[----:B------:R-:W-:-:S00]  /*0360*/  NOP ;  /* 0x0000000000007918 */ /* 0x000fc00000000000 */
        /* <DEDUP_REMOVED lines=9> */
.L_x_22:


//--------------------- .text._ZN3cub18CUB_300001_SM_10006detail8for_each13static_kernelINS2_12policy_hub_t12policy_500_tEmN6thrust24THRUST_300001_SM_1000_NS8cuda_cub20__uninitialized_fill7functorINS7_10device_ptrIiEEiEEEEvT0_T1_ --------------------------
	.section	.text._ZN3cub18CUB_300001_SM_10006detail8for_each13static_kernelINS2_12policy_hub_t12policy_500_tEmN6thrust24THRUST_300001_SM_1000_NS8cuda_cub20__uninitialized_fill7functorINS7_10device_ptrIiEEiEEEEvT0_T1_,"ax",@progbits
	.align	128
        .global         _ZN3cub18CUB_300001_SM_10006detail8for_each13static_kernelINS2_12policy_hub_t12policy_500_tEmN6thrust24THRUST_300001_SM_1000_NS8cuda_cub20__uninitialized_fill7functorINS7_10device_ptrIiEEiEEEEvT0_T1_
        .type           _ZN3cub18CUB_300001_SM_10006detail8for_each13static_kernelINS2_12policy_hub_t12policy_500_tEmN6thrust24THRUST_300001_SM_1000_NS8cuda_cub20__uninitialized_fill7functorINS7_10device_ptrIiEEiEEEEvT0_T1_,@function
        .size           _ZN3cub18CUB_300001_SM_10006detail8for_each13static_kernelINS2_12policy_hub_t12policy_500_tEmN6thrust24THRUST_300001_SM_1000_NS8cuda_cub20__uninitialized_fill7functorINS7_10device_ptrIiEEiEEEEvT0_T1_,(.L_x_23 - _ZN3cub18CUB_300001_SM_10006detail8for_each13static_kernelINS2_12policy_hub_t12policy_500_tEmN6thrust24THRUST_300001_SM_1000_NS8cuda_cub20__uninitialized_fill7functorINS7_10device_ptrIiEEiEEEEvT0_T1_)
        .other          _ZN3cub18CUB_300001_SM_10006detail8for_each13static_kernelINS2_12policy_hub_t12policy_500_tEmN6thrust24THRUST_300001_SM_1000_NS8cuda_cub20__uninitialized_fill7functorINS7_10device_ptrIiEEiEEEEvT0_T1_,@"STO_CUDA_ENTRY STV_DEFAULT"
_ZN3cub18CUB_300001_SM_10006detail8for_each13static_kernelINS2_12policy_hub_t12policy_500_tEmN6thrust24THRUST_300001_SM_1000_NS8cuda_cub20__uninitialized_fill7functorINS7_10device_ptrIiEEiEEEEvT0_T1_:
.text._ZN3cub18CUB_300001_SM_10006detail8for_each13static_kernelINS2_12policy_hub_t12policy_500_tEmN6thrust24THRUST_300001_SM_1000_NS8cuda_cub20__uninitialized_fill7functorINS7_10device_ptrIiEEiEEEEvT0_T1_:
        /* <DEDUP_REMOVED lines=8> */
[----:B------:R-:W-:-:S09]  /*0080*/  UISETP.GE.U32.AND.EX UP0, UPT, UR7, URZ, UPT, UP0 ;  /* 0x000000ff0700728c */ /* 0x000fd2000bf06100 */
[----:B--2---:R-:W-:Y:S05]  /*0090*/  BRA.U !UP0, `(.L_x_4) ;  /* 0x0000000108287547 */ /* 0x004fea000b800000 */
[----:B------:R-:W0:Y:S01]  /*00a0*/  S2R R0, SR_TID.X ;  /* 0x0000000000007919 */ /* 0x000e220000002100 */
[----:B------:R-:W1:Y:S01]  /*00b0*/  LDCU.64 UR6, c[0x0][0x388] ;  /* 0x00007100ff0677ac */ /* 0x000e620008000a00 */
[----:B------:R-:W2:Y:S01]  /*00c0*/  LDC R5, c[0x0][0x390] ;  /* 0x0000e400ff057b82 */ /* 0x000ea20000000800 */
[----:B0-----:R-:W-:-:S05]  /*00d0*/  IADD3 R0, P0, PT, R0, UR4, RZ ;  /* 0x0000000400007c10 */ /* 0x001fca000ff1e0ff */
[----:B------:R-:W-:Y:S01]  /*00e0*/  IMAD.X R3, RZ, RZ, UR5, P0 ;  /* 0x00000005ff037e24 */ /* 0x000fe200080e06ff */
[----:B-1----:R-:W-:-:S04]  /*00f0*/  LEA R2, P0, R0, UR6, 0x2 ;  /* 0x0000000600027c11 */ /* 0x002fc8000f8010ff */
[----:B------:R-:W-:-:S05]  /*0100*/  LEA.HI.X R3, R0, UR7, R3, 0x2, P0 ;  /* 0x0000000700037c11 */ /* 0x000fca00080f1403 */
[----:B--2---:R-:W-:Y:S04]  /*0110*/  STG.E desc[UR8][R2.64], R5 ;  /* 0x0000000502007986 */ /* 0x004fe8000c101908 */
[----:B------:R-:W-:Y:S01]  /*0120*/  STG.E desc[UR8][R2.64+0x400], R5 ;  /* 0x0004000502007986 */ /* 0x000fe2000c101908 */
[----:B------:R-:W-:Y:S05]  /*0130*/  EXIT ;  /* 0x000000000000794d */ /* 0x000fea0003800000 */
.L_x_4:
[----:B------:R-:W0:Y:S01]  /*0140*/  S2R R0, SR_TID.X ;  /* 0x0000000000007919 */ /* 0x000e220000002100 */
[----:B------:R-:W-:Y:S01]  /*0150*/  IMAD.U32 R2, RZ, RZ, UR7 ;  /* 0x00000007ff027e24 */ /* 0x000fe2000f8e00ff */
[----:B------:R-:W1:Y:S01]  /*0160*/  LDCU.64 UR10, c[0x0][0x388] ;  /* 0x00007100ff0a77ac */ /* 0x000e620008000a00 */
[----:B------:R-:W-:Y:S01]  /*0170*/  IMAD.U32 R4, RZ, RZ, UR7 ;  /* 0x00000007ff047e24 */ /* 0x000fe2000f8e00ff */
[----:B0-----:R-:W-:-:S04]  /*0180*/  ISETP.LT.U32.AND P0, PT, R0, UR6, PT ;  /* 0x0000000600007c0c */ /* 0x001fc8000bf01070 */
[----:B------:R-:W-:Y:S01]  /*0190*/  ISETP.GT.U32.AND.EX P0, PT, R2, RZ, PT, P0 ;  /* 0x000000ff0200720c */ /* 0x000fe20003f04100 */
[C---:B------:R-:W-:Y:S01]  /*01a0*/  VIADD R2, R0.reuse, 0x100 ;  /* 0x0000010000027836 */ /* 0x040fe20000000000 */
[----:B------:R-:W-:-:S04]  /*01b0*/  IADD3 R0, P2, PT, R0, UR4, RZ ;  /* 0x0000000400007c10 */ /* 0x000fc8000ff5e0ff */
[----:B------:R-:W-:Y:S01]  /*01c0*/  ISETP.LT.U32.AND P1, PT, R2, UR6, PT ;  /* 0x0000000602007c0c */ /* 0x000fe2000bf21070 */
[----:B------:R-:W-:Y:S01]  /*01d0*/  IMAD.X R3, RZ, RZ, UR5, P2 ;  /* 0x00000005ff037e24 */ /* 0x000fe200090e06ff */
[----:B-1----:R-:W-:Y:S02]  /*01e0*/  LEA R2, P2, R0, UR10, 0x2 ;  /* 0x0000000a00027c11 */ /* 0x002fe4000f8410ff */
[----:B------:R-:W-:Y:S02]  /*01f0*/  ISETP.GT.U32.AND.EX P1, PT, R4, RZ, PT, P1 ;  /* 0x000000ff0400720c */ /* 0x000fe40003f24110 */
[----:B------:R-:W-:Y:S01]  /*0200*/  LEA.HI.X R3, R0, UR11, R3, 0x2, P2 ;  /* 0x0000000b00037c11 */ /* 0x000fe200090f1403 */
[----:B------:R-:W0:Y:S04]  /*0210*/  @P0 LDC R5, c[0x0][0x390] ;  /* 0x0000e400ff050b82 */ /* 0x000e280000000800 */
[----:B0-----:R0:W-:Y:S06]  /*0220*/  @P0 STG.E desc[UR8][R2.64], R5 ;  /* 0x0000000502000986 */ /* 0x0011ec000c101908 */
[----:B------:R-:W-:Y:S05]  /*0230*/  @!P1 EXIT ;  /* 0x000000000000994d */ /* 0x000fea0003800000 */
[----:B0-----:R-:W0:Y:S02]  /*0240*/  LDC R5, c[0x0][0x390] ;  /* 0x0000e400ff057b82 */ /* 0x001e240000000800 */
[----:B0-----:R-:W-:Y:S01]  /*0250*/  STG.E desc[UR8][R2.64+0x400], R5 ;  /* 0x0004000502007986 */ /* 0x001fe2000c101908 */
[----:B------:R-:W-:Y:S05]  /*0260*/  EXIT ;  /* 0x000000000000794d */ /* 0x000fea0003800000 */
.L_x_5:
        /* <DEDUP_REMOVED lines=9> */
.L_x_23:


//--------------------- .text._ZN3cub18CUB_300001_SM_10006detail11EmptyKernelIvEEvv --------------------------
	.section	.text._ZN3cub18CUB_300001_SM_10006detail11EmptyKernelIvEEvv,"ax",@progbits
	.align	128
        .global         _ZN3cub18CUB_300001_SM_10006detail11EmptyKernelIvEEvv
        .type           _ZN3cub18CUB_300001_SM_10006detail11EmptyKernelIvEEvv,@function
        .size           _ZN3cub18CUB_300001_SM_10006detail11EmptyKernelIvEEvv,(.L_x_24 - _ZN3cub18CUB_300001_SM_10006detail11EmptyKernelIvEEvv)
        .other          _ZN3cub18CUB_300001_SM_10006detail11EmptyKernelIvEEvv,@"STO_CUDA_ENTRY STV_DEFAULT"
_ZN3cub18CUB_300001_SM_10006detail11EmptyKernelIvEEvv:
.text._ZN3cub18CUB_300001_SM_10006detail11EmptyKernelIvEEvv:
[----:B------:R-:W-:Y:S01]  /*0000*/  LDC R1, c[0x0][0x37c] ;  /* 0x0000df00ff017b82 */ /* 0x000fe20000000800 */
[----:B------:R-:W-:Y:S05]  /*0010*/  EXIT ;  /* 0x000000000000794d */ /* 0x000fea0003800000 */
.L_x_6:
        /* <DEDUP_REMOVED lines=14> */
.L_x_24:


//--------------------- .text._Z28matrix_transpose_multi_elem3IivEvPT_S1_ --------------------------
	.section	.text._Z28matrix_transpose_multi_elem3IivEvPT_S1_,"ax",@progbits
	.align	128
        .global         _Z28matrix_transpose_multi_elem3IivEvPT_S1_
        .type           _Z28matrix_transpose_multi_elem3IivEvPT_S1_,@function
        .size           _Z28matrix_transpose_multi_elem3IivEvPT_S1_,(.L_x_25 - _Z28matrix_transpose_multi_elem3IivEvPT_S1_)
        .other          _Z28matrix_transpose_multi_elem3IivEvPT_S1_,@"STO_CUDA_ENTRY STV_DEFAULT"
_Z28matrix_transpose_multi_elem3IivEvPT_S1_:
.text._Z28matrix_transpose_multi_elem3IivEvPT_S1_:
[----:B------:R-:W-:Y:S01]  /*0000*/  LDC R1, c[0x0][0x37c] ;  /* 0x0000df00ff017b82 */ /* 0x000fe20000000800 */
[----:B------:R-:W0:Y:S01]  /*0010*/  S2R R0, SR_TID.X ;  /* 0x0000000000007919 */ /* 0x000e220000002100 */
[----:B------:R-:W0:Y:S01]  /*0020*/  LDCU UR8, c[0x0][0x360] ;  /* 0x00006c00ff0877ac */ /* 0x000e220008000800 */
[----:B------:R-:W-:Y:S01]  /*0030*/  BSSY.RECONVERGENT B0, `(.L_x_7) ;  /* 0x0000041000007945 */ /* 0x000fe20003800200 */
[----:B------:R-:W0:Y:S01]  /*0040*/  S2R R6, SR_CTAID.X ;  /* 0x0000000000067919 */ /* 0x000e220000002500 */
[----:B------:R-:W1:Y:S01]  /*0050*/  LDCU.64 UR6, c[0x0][0x358] ;  /* 0x00006b00ff0677ac */ /* 0x000e620008000a00 */
[----:B------:R-:W2:Y:S01]  /*0060*/  S2R R8, SR_CTAID.Y ;  /* 0x0000000000087919 */ /* 0x000ea20000002600 */
[----:B------:R-:W3:Y:S01]  /*0070*/  S2R R5, SR_TID.Y ;  /* 0x0000000000057919 */ /* 0x000ee20000002200 */
[--C-:B0-----:R-:W-:Y:S02]  /*0080*/  IMAD R7, R6, UR8, R0.reuse ;  /* 0x0000000806077c24 */ /* 0x101fe4000f8e0200 */
[----:B--2---:R-:W-:-:S03]  /*0090*/  IMAD R4, R8, UR8, R0 ;  /* 0x0000000808047c24 */ /* 0x004fc6000f8e0200 */
[----:B------:R-:W-:Y:S02]  /*00a0*/  ISETP.GT.AND P1, PT, R7, 0x7f, PT ;  /* 0x0000007f0700780c */ /* 0x000fe40003f24270 */
[----:B------:R-:W-:-:S11]  /*00b0*/  ISETP.GT.U32.AND P0, PT, R4, 0x7f, PT ;  /* 0x0000007f0400780c */ /* 0x000fd60003f04070 */
[----:B-1-3--:R-:W-:Y:S05]  /*00c0*/  @P1 BRA `(.L_x_8) ;  /* 0x0000000000dc1947 */ /* 0x00afea0003800000 */
[----:B------:R-:W0:Y:S01]  /*00d0*/  LDC.64 R2, c[0x0][0x380] ;  /* 0x0000e000ff027b82 */ /* 0x000e220000000a00 */
[----:B------:R-:W-:-:S04]  /*00e0*/  IMAD R8, R8, 0x20, R5 ;  /* 0x0000002008087824 */ /* 0x000fc800078e0205 */
[C---:B------:R-:W-:Y:S01]  /*00f0*/  IMAD R7, R8.reuse, 0x80, R7 ;  /* 0x0000008008077824 */ /* 0x040fe200078e0207 */
[C---:B------:R-:W-:Y:S02]  /*0100*/  ISETP.GT.U32.AND P1, PT, R8.reuse, 0x7f, PT ;  /* 0x0000007f0800780c */ /* 0x040fe40003f24070 */
[----:B------:R-:W-:Y:S01]  /*0110*/  ISETP.GT.U32.AND P3, PT, R8, 0x7b, PT ;  /* 0x0000007b0800780c */ /* 0x000fe20003f64070 */
[----:B0-----:R-:W-:-:S10]  /*0120*/  IMAD.WIDE R2, R7, 0x4, R2 ;  /* 0x0000000407027825 */ /* 0x001fd400078e0202 */
[----:B------:R-:W2:Y:S04]  /*0130*/  @!P1 LDG.E R9, desc[UR6][R2.64] ;  /* 0x0000000602099981 */ /* 0x000ea8000c1e1900 */
[----:B------:R-:W3:Y:S01]  /*0140*/  @!P3 LDG.E R13, desc[UR6][R2.64+0x800] ;  /* 0x00080006020db981 */ /* 0x000ee2000c1e1900 */
[----:B------:R-:W0:Y:S01]  /*0150*/  S2UR UR5, SR_CgaCtaId ;  /* 0x00000000000579c3 */ /* 0x000e220000008800 */
[----:B------:R-:W-:Y:S01]  /*0160*/  UMOV UR4, 0x400 ;  /* 0x0000040000047882 */ /* 0x000fe20000000000 */
[C---:B------:R-:W-:Y:S01]  /*0170*/  @!P3 VIADD R11, R5.reuse, 0x4 ;  /* 0x00000004050bb836 */ /* 0x040fe20000000000 */
[----:B------:R-:W-:Y:S02]  /*0180*/  @!P1 LOP3.LUT R10, R5, R0, RZ, 0x3c, !PT ;  /* 0x00000000050a9212 */ /* 0x000fe400078e3cff */
[----:B------:R-:W-:-:S02]  /*0190*/  ISETP.GT.U32.AND P2, PT, R8, 0x77, PT ;  /* 0x000000770800780c */ /* 0x000fc40003f44070 */
[----:B------:R-:W-:Y:S02]  /*01a0*/  @!P3 LOP3.LUT R12, R11, R0, RZ, 0x3c, !PT ;  /* 0x000000000b0cb212 */ /* 0x000fe400078e3cff */
[C---:B------:R-:W-:Y:S02]  /*01b0*/  ISETP.GT.U32.AND P4, PT, R8.reuse, 0x6b, PT ;  /* 0x0000006b0800780c */ /* 0x040fe40003f84070 */
[C---:B------:R-:W-:Y:S02]  /*01c0*/  ISETP.GT.U32.AND P5, PT, R8.reuse, 0x67, PT ;  /* 0x000000670800780c */ /* 0x040fe40003fa4070 */
[----:B------:R-:W-:Y:S01]  /*01d0*/  ISETP.GT.U32.AND P6, PT, R8, 0x63, PT ;  /* 0x000000630800780c */ /* 0x000fe20003fc4070 */
[----:B0-----:R-:W-:-:S12]  /*01e0*/  ULEA UR4, UR5, UR4, 0x18 ;  /* 0x0000000405047291 */ /* 0x001fd8000f8ec0ff */
[----:B------:R-:W4:Y:S01]  /*01f0*/  @!P6 LDG.E R22, desc[UR6][R2.64+0x3800] ;  /* 0x003800060216e981 */ /* 0x000f22000c1e1900 */
[----:B------:R-:W-:-:S05]  /*0200*/  LEA R7, R0, UR4, 0x7 ;  /* 0x0000000400077c11 */ /* 0x000fca000f8e38ff */
[--C-:B------:R-:W-:Y:S02]  /*0210*/  @!P1 IMAD R14, R10, 0x4, R7.reuse ;  /* 0x000000040a0e9824 */ /* 0x100fe400078e0207 */
[----:B------:R-:W-:Y:S02]  /*0220*/  @!P3 IMAD R16, R12, 0x4, R7 ;  /* 0x000000040c10b824 */ /* 0x000fe400078e0207 */
[----:B------:R-:W5:Y:S04]  /*0230*/  @!P2 LDG.E R12, desc[UR6][R2.64+0x1000] ;  /* 0x00100006020ca981 */ /* 0x000f68000c1e1900 */
[----:B--2---:R0:W-:Y:S01]  /*0240*/  @!P1 STS [R14], R9 ;  /* 0x000000090e009388 */ /* 0x0041e20000000800 */
[----:B------:R-:W-:-:S03]  /*0250*/  ISETP.GT.U32.AND P1, PT, R8, 0x73, PT ;  /* 0x000000730800780c */ /* 0x000fc60003f24070 */
[----:B---3--:R1:W-:Y:S01]  /*0260*/  @!P3 STS [R16], R13 ;  /* 0x0000000d1000b388 */ /* 0x0083e20000000800 */
[----:B------:R-:W-:-:S03]  /*0270*/  ISETP.GT.U32.AND P3, PT, R8, 0x6f, PT ;  /* 0x0000006f0800780c */ /* 0x000fc60003f64070 */
[----:B------:R-:W2:Y:S04]  /*0280*/  @!P5 LDG.E R8, desc[UR6][R2.64+0x3000] ;  /* 0x003000060208d981 */ /* 0x000ea8000c1e1900 */
[----:B0-----:R-:W3:Y:S04]  /*0290*/  @!P4 LDG.E R9, desc[UR6][R2.64+0x2800] ;  /* 0x002800060209c981 */ /* 0x001ee8000c1e1900 */
[----:B------:R-:W4:Y:S04]  /*02a0*/  @!P1 LDG.E R11, desc[UR6][R2.64+0x1800] ;  /* 0x00180006020b9981 */ /* 0x000f28000c1e1900 */
[----:B------:R0:W2:Y:S01]  /*02b0*/  @!P3 LDG.E R10, desc[UR6][R2.64+0x2000] ;  /* 0x00200006020ab981 */ /* 0x0000a2000c1e1900 */
[----:B-1----:R-:W-:-:S02]  /*02c0*/  @!P2 VIADD R13, R5, 0x8 ;  /* 0x00000008050da836 */ /* 0x002fc40000000000 */
[C---:B------:R-:W-:Y:S02]  /*02d0*/  @!P1 VIADD R15, R5.reuse, 0xc ;  /* 0x0000000c050f9836 */ /* 0x040fe40000000000 */
[C---:B------:R-:W-:Y:S02]  /*02e0*/  @!P3 VIADD R17, R5.reuse, 0x10 ;  /* 0x000000100511b836 */ /* 0x040fe40000000000 */
[----:B------:R-:W-:Y:S01]  /*02f0*/  @!P4 VIADD R19, R5, 0x14 ;  /* 0x000000140513c836 */ /* 0x000fe20000000000 */
[-C--:B------:R-:W-:Y:S01]  /*0300*/  @!P2 LOP3.LUT R14, R13, R0.reuse, RZ, 0x3c, !PT ;  /* 0x000000000d0ea212 */ /* 0x080fe200078e3cff */
[----:B------:R-:W-:Y:S01]  /*0310*/  @!P5 VIADD R21, R5, 0x18 ;  /* 0x000000180515d836 */ /* 0x000fe20000000000 */
[-C--:B------:R-:W-:Y:S01]  /*0320*/  @!P1 LOP3.LUT R16, R15, R0.reuse, RZ, 0x3c, !PT ;  /* 0x000000000f109212 */ /* 0x080fe200078e3cff */
[----:B------:R-:W-:Y:S01]  /*0330*/  @!P6 VIADD R23, R5, 0x1c ;  /* 0x0000001c0517e836 */ /* 0x000fe20000000000 */
[-C--:B------:R-:W-:Y:S02]  /*0340*/  @!P3 LOP3.LUT R18, R17, R0.reuse, RZ, 0x3c, !PT ;  /* 0x000000001112b212 */ /* 0x080fe400078e3cff */
[-C--:B------:R-:W-:Y:S01]  /*0350*/  @!P4 LOP3.LUT R20, R19, R0.reuse, RZ, 0x3c, !PT ;  /* 0x000000001314c212 */ /* 0x080fe200078e3cff */
[--C-:B0-----:R-:W-:Y:S01]  /*0360*/  @!P2 IMAD R3, R14, 0x4, R7.reuse ;  /* 0x000000040e03a824 */ /* 0x101fe200078e0207 */
[-C--:B------:R-:W-:Y:S01]  /*0370*/  @!P5 LOP3.LUT R2, R21, R0.reuse, RZ, 0x3c, !PT ;  /* 0x000000001502d212 */ /* 0x080fe200078e3cff */
[--C-:B------:R-:W-:Y:S01]  /*0380*/  @!P1 IMAD R16, R16, 0x4, R7.reuse ;  /* 0x0000000410109824 */ /* 0x100fe200078e0207 */
[----:B------:R-:W-:Y:S01]  /*0390*/  @!P6 LOP3.LUT R24, R23, R0, RZ, 0x3c, !PT ;  /* 0x000000001718e212 */ /* 0x000fe200078e3cff */
[----:B------:R-:W-:-:S02]  /*03a0*/  @!P3 IMAD R13, R18, 0x4, R7 ;  /* 0x00000004120db824 */ /* 0x000fc400078e0207 */
[--C-:B------:R-:W-:Y:S02]  /*03b0*/  @!P4 IMAD R20, R20, 0x4, R7.reuse ;  /* 0x000000041414c824 */ /* 0x100fe400078e0207 */
[--C-:B------:R-:W-:Y:S01]  /*03c0*/  @!P5 IMAD R15, R2, 0x4, R7.reuse ;  /* 0x00000004020fd824 */ /* 0x100fe200078e0207 */
[----:B-----5:R0:W-:Y:S01]  /*03d0*/  @!P2 STS [R3], R12 ;  /* 0x0000000c0300a388 */ /* 0x0201e20000000800 */
[----:B------:R-:W-:-:S03]  /*03e0*/  @!P6 IMAD R7, R24, 0x4, R7 ;  /* 0x000000041807e824 */ /* 0x000fc600078e0207 */
[----:B----4-:R0:W-:Y:S04]  /*03f0*/  @!P1 STS [R16], R11 ;  /* 0x0000000b10009388 */ /* 0x0101e80000000800 */
[----:B--2---:R0:W-:Y:S04]  /*0400*/  @!P3 STS [R13], R10 ;  /* 0x0000000a0d00b388 */ /* 0x0041e80000000800 */
[----:B---3--:R0:W-:Y:S04]  /*0410*/  @!P4 STS [R20], R9 ;  /* 0x000000091400c388 */ /* 0x0081e80000000800 */
[----:B------:R0:W-:Y:S04]  /*0420*/  @!P5 STS [R15], R8 ;  /* 0x000000080f00d388 */ /* 0x0001e80000000800 */
[----:B------:R0:W-:Y:S02]  /*0430*/  @!P6 STS [R7], R22 ;  /* 0x000000160700e388 */ /* 0x0001e40000000800 */
.L_x_8:
[----:B------:R-:W-:Y:S05]  /*0440*/  BSYNC.RECONVERGENT B0 ;  /* 0x0000000000007941 */ /* 0x000fea0003800200 */
.L_x_7:
[----:B------:R-:W-:Y:S06]  /*0450*/  BAR.SYNC.DEFER_BLOCKING 0x0 ;  /* 0x0000000000007b1d */ /* 0x000fec0000010000 */
[----:B------:R-:W-:Y:S05]  /*0460*/  @P0 EXIT ;  /* 0x000000000000094d */ /* 0x000fea0003800000 */
[----:B------:R-:W1:Y:S01]  /*0470*/  S2UR UR5, SR_CgaCtaId ;  /* 0x00000000000579c3 */ /* 0x000e620000008800 */
[----:B0-----:R-:W-:Y:S01]  /*0480*/  LEA R3, R6, R5, 0x5 ;  /* 0x0000000506037211 */ /* 0x001fe200078e28ff */
[----:B------:R-:W-:-:S03]  /*0490*/  UMOV UR4, 0x400 ;  /* 0x0000040000047882 */ /* 0x000fc60000000000 */
[C---:B------:R-:W-:Y:S02]  /*04a0*/  ISETP.GT.AND P4, PT, R3.reuse, 0x77, PT ;  /* 0x000000770300780c */ /* 0x040fe40003f84270 */
[C---:B------:R-:W-:Y:S02]  /*04b0*/  ISETP.GT.AND P6, PT, R3.reuse, 0x7f, PT ;  /* 0x0000007f0300780c */ /* 0x040fe40003fc4270 */
[C---:B------:R-:W-:Y:S02]  /*04c0*/  ISETP.GT.AND P5, PT, R3.reuse, 0x7b, PT ;  /* 0x0000007b0300780c */ /* 0x040fe40003fa4270 */
[C---:B------:R-:W-:Y:S02]  /*04d0*/  ISETP.GT.AND P3, PT, R3.reuse, 0x73, PT ;  /* 0x000000730300780c */ /* 0x040fe40003f64270 */
[C---:B------:R-:W-:Y:S02]  /*04e0*/  ISETP.GT.AND P2, PT, R3.reuse, 0x6f, PT ;  /* 0x0000006f0300780c */ /* 0x040fe40003f44270 */
[----:B------:R-:W-:-:S02]  /*04f0*/  ISETP.GT.AND P1, PT, R3, 0x6b, PT ;  /* 0x0000006b0300780c */ /* 0x000fc40003f24270 */
[----:B------:R-:W-:Y:S01]  /*0500*/  ISETP.GT.AND P0, PT, R3, 0x67, PT ;  /* 0x000000670300780c */ /* 0x000fe20003f04270 */
[C---:B------:R-:W-:Y:S02]  /*0510*/  @!P4 VIADD R11, R5.reuse, 0x8 ;  /* 0x00000008050bc836 */ /* 0x040fe40000000000 */
[CC--:B------:R-:W-:Y:S02]  /*0520*/  @!P6 LOP3.LUT R7, R5.reuse, R0.reuse, RZ, 0x3c, !PT ;  /* 0x000000000507e212 */ /* 0x0c0fe400078e3cff */
[----:B------:R-:W-:Y:S01]  /*0530*/  @!P5 VIADD R9, R5, 0x4 ;  /* 0x000000040509d836 */ /* 0x000fe20000000000 */
[-C--:B------:R-:W-:Y:S01]  /*0540*/  @!P4 LOP3.LUT R11, R11, R0.reuse, RZ, 0x3c, !PT ;  /* 0x000000000b0bc212 */ /* 0x080fe200078e3cff */
[----:B-1----:R-:W-:Y:S01]  /*0550*/  ULEA UR4, UR5, UR4, 0x18 ;  /* 0x0000000405047291 */ /* 0x002fe2000f8ec0ff */
[C---:B------:R-:W-:Y:S02]  /*0560*/  @!P3 VIADD R13, R5.reuse, 0xc ;  /* 0x0000000c050db836 */ /* 0x040fe40000000000 */
[----:B------:R-:W-:Y:S01]  /*0570*/  @!P2 VIADD R15, R5, 0x10 ;  /* 0x00000010050fa836 */ /* 0x000fe20000000000 */
[-C--:B------:R-:W-:Y:S01]  /*0580*/  @!P5 LOP3.LUT R9, R9, R0.reuse, RZ, 0x3c, !PT ;  /* 0x000000000909d212 */ /* 0x080fe200078e3cff */
[C---:B------:R-:W-:Y:S01]  /*0590*/  @!P1 VIADD R17, R5.reuse, 0x14 ;  /* 0x0000001405119836 */ /* 0x040fe20000000000 */
[C---:B------:R-:W-:Y:S01]  /*05a0*/  LEA R2, R5.reuse, UR4, 0x7 ;  /* 0x0000000405027c11 */ /* 0x040fe2000f8e38ff */
[----:B------:R-:W-:Y:S01]  /*05b0*/  @!P0 VIADD R19, R5, 0x18 ;  /* 0x0000001805138836 */ /* 0x000fe20000000000 */
[----:B------:R-:W-:-:S02]  /*05c0*/  @!P3 LOP3.LUT R13, R13, R0, RZ, 0x3c, !PT ;  /* 0x000000000d0db212 */ /* 0x000fc400078e3cff */
[----:B------:R-:W-:Y:S01]  /*05d0*/  @!P4 LEA R12, R11, R2, 0x2 ;  /* 0x000000020b0cc211 */ /* 0x000fe200078e10ff */
[--C-:B------:R-:W-:Y:S01]  /*05e0*/  @!P6 IMAD R8, R7, 0x4, R2.reuse ;  /* 0x000000040708e824 */ /* 0x100fe200078e0202 */
[-C--:B------:R-:W-:Y:S01]  /*05f0*/  @!P2 LOP3.LUT R15, R15, R0.reuse, RZ, 0x3c, !PT ;  /* 0x000000000f0fa212 */ /* 0x080fe200078e3cff */
[--C-:B------:R-:W-:Y:S01]  /*0600*/  @!P5 IMAD R10, R9, 0x4, R2.reuse ;  /* 0x00000004090ad824 */ /* 0x100fe200078e0202 */
[-C--:B------:R-:W-:Y:S01]  /*0610*/  @!P1 LOP3.LUT R17, R17, R0.reuse, RZ, 0x3c, !PT ;  /* 0x0000000011119212 */ /* 0x080fe200078e3cff */
[--C-:B------:R-:W-:Y:S01]  /*0620*/  @!P3 IMAD R14, R13, 0x4, R2.reuse ;  /* 0x000000040d0eb824 */ /* 0x100fe200078e0202 */
[----:B------:R-:W0:Y:S01]  /*0630*/  @!P6 LDS R11, [R8] ;  /* 0x00000000080be984 */ /* 0x000e220000000800 */
[----:B------:R-:W-:Y:S01]  /*0640*/  @!P0 LOP3.LUT R19, R19, R0, RZ, 0x3c, !PT ;  /* 0x0000000013138212 */ /* 0x000fe200078e3cff */
[--C-:B------:R-:W-:Y:S01]  /*0650*/  @!P2 IMAD R16, R15, 0x4, R2.reuse ;  /* 0x000000040f10a824 */ /* 0x100fe200078e0202 */
[----:B------:R-:W1:Y:S01]  /*0660*/  LDC.64 R6, c[0x0][0x388] ;  /* 0x0000e200ff067b82 */ /* 0x000e620000000a00 */
[--C-:B------:R-:W-:Y:S01]  /*0670*/  @!P1 IMAD R18, R17, 0x4, R2.reuse ;  /* 0x0000000411129824 */ /* 0x100fe200078e0202 */
[----:B------:R-:W2:Y:S01]  /*0680*/  @!P5 LDS R13, [R10+0x200] ;  /* 0x000200000a0dd984 */ /* 0x000ea20000000800 */
[----:B------:R-:W-:-:S02]  /*0690*/  @!P0 IMAD R20, R19, 0x4, R2 ;  /* 0x0000000413148824 */ /* 0x000fc400078e0202 */
[----:B------:R-:W-:Y:S01]  /*06a0*/  IMAD R9, R3, 0x80, R4 ;  /* 0x0000008003097824 */ /* 0x000fe200078e0204 */
[----:B------:R-:W3:Y:S04]  /*06b0*/  @!P4 LDS R15, [R12+0x400] ;  /* 0x000400000c0fc984 */ /* 0x000ee80000000800 */
[----:B------:R-:W4:Y:S04]  /*06c0*/  @!P3 LDS R17, [R14+0x600] ;  /* 0x000600000e11b984 */ /* 0x000f280000000800 */
[----:B------:R-:W5:Y:S04]  /*06d0*/  @!P2 LDS R19, [R16+0x800] ;  /* 0x000800001013a984 */ /* 0x000f680000000800 */
[----:B------:R-:W5:Y:S04]  /*06e0*/  @!P1 LDS R21, [R18+0xa00] ;  /* 0x000a000012159984 */ /* 0x000f680000000800 */
[----:B------:R-:W5:Y:S01]  /*06f0*/  @!P0 LDS R23, [R20+0xc00] ;  /* 0x000c000014178984 */ /* 0x000f620000000800 */
[----:B-1----:R-:W-:-:S05]  /*0700*/  IMAD.WIDE R6, R9, 0x4, R6 ;  /* 0x0000000409067825 */ /* 0x002fca00078e0206 */
[----:B0-----:R0:W-:Y:S01]  /*0710*/  @!P6 STG.E desc[UR6][R6.64], R11 ;  /* 0x0000000b0600e986 */ /* 0x0011e2000c101906 */
[----:B------:R-:W-:-:S03]  /*0720*/  ISETP.GT.AND P6, PT, R3, 0x63, PT ;  /* 0x000000630300780c */ /* 0x000fc60003fc4270 */
[----:B--2---:R0:W-:Y:S04]  /*0730*/  @!P5 STG.E desc[UR6][R6.64+0x800], R13 ;  /* 0x0008000d0600d986 */ /* 0x0041e8000c101906 */
[----:B---3--:R0:W-:Y:S04]  /*0740*/  @!P4 STG.E desc[UR6][R6.64+0x1000], R15 ;  /* 0x0010000f0600c986 */ /* 0x0081e8000c101906 */
[----:B----4-:R0:W-:Y:S04]  /*0750*/  @!P3 STG.E desc[UR6][R6.64+0x1800], R17 ;  /* 0x001800110600b986 */ /* 0x0101e8000c101906 */
[----:B-----5:R0:W-:Y:S04]  /*0760*/  @!P2 STG.E desc[UR6][R6.64+0x2000], R19 ;  /* 0x002000130600a986 */ /* 0x0201e8000c101906 */
[----:B------:R0:W-:Y:S04]  /*0770*/  @!P1 STG.E desc[UR6][R6.64+0x2800], R21 ;  /* 0x0028001506009986 */ /* 0x0001e8000c101906 */
[----:B------:R0:W-:Y:S01]  /*0780*/  @!P0 STG.E desc[UR6][R6.64+0x3000], R23 ;  /* 0x0030001706008986 */ /* 0x0001e2000c101906 */
[----:B------:R-:W-:Y:S05]  /*0790*/  @P6 EXIT ;  /* 0x000000000000694d */ /* 0x000fea0003800000 */
[----:B------:R-:W-:-:S05]  /*07a0*/  VIADD R5, R5, 0x1c ;  /* 0x0000001c05057836 */ /* 0x000fca0000000000 */
[----:B------:R-:W-:-:S05]  /*07b0*/  LOP3.LUT R5, R5, R0, RZ, 0x3c, !PT ;  /* 0x0000000005057212 */ /* 0x000fca00078e3cff */
[----:B------:R-:W-:-:S05]  /*07c0*/  IMAD R2, R5, 0x4, R2 ;  /* 0x0000000405027824 */ /* 0x000fca00078e0202 */
[----:B------:R-:W1:Y:S04]  /*07d0*/  LDS R3, [R2+0xe00] ;  /* 0x000e000002037984 */ /* 0x000e680000000800 */
[----:B-1----:R-:W-:Y:S01]  /*07e0*/  STG.E desc[UR6][R6.64+0x3800], R3 ;  /* 0x0038000306007986 */ /* 0x002fe2000c101906 */
[----:B------:R-:W-:Y:S05]  /*07f0*/  EXIT ;  /* 0x000000000000794d */ /* 0x000fea0003800000 */
.L_x_9:
        /* <DEDUP_REMOVED lines=16> */
.L_x_25:


//--------------------- .text._Z28matrix_transpose_multi_elem2IivEvPT_S1_ --------------------------
	.section	.text._Z28matrix_transpose_multi_elem2IivEvPT_S1_,"ax",@progbits
	.align	128
        .global         _Z28matrix_transpose_multi_elem2IivEvPT_S1_
        .type           _Z28matrix_transpose_multi_elem2IivEvPT_S1_,@function
        .size           _Z28matrix_transpose_multi_elem2IivEvPT_S1_,(.L_x_26 - _Z28matrix_transpose_multi_elem2IivEvPT_S1_)
        .other          _Z28matrix_transpose_multi_elem2IivEvPT_S1_,@"STO_CUDA_ENTRY STV_DEFAULT"
_Z28matrix_transpose_multi_elem2IivEvPT_S1_:
.text._Z28matrix_transpose_multi_elem2IivEvPT_S1_:
        /* <DEDUP_REMOVED lines=22> */
[----:B------:R-:W-:Y:S01]  /*0160*/  IMAD.IADD R14, R0, 0x1, R5 ;  /* 0x00000001000e7824 */ /* 0x000fe200078e0205 */
[----:B------:R-:W-:Y:S01]  /*0170*/  UMOV UR4, 0x400 ;  /* 0x0000040000047882 */ /* 0x000fe20000000000 */
[----:B------:R-:W-:Y:S02]  /*0180*/  ISETP.GT.U32.AND P2, PT, R8, 0x77, PT ;  /* 0x000000770800780c */ /* 0x000fe40003f44070 */
[C---:B------:R-:W-:Y:S01]  /*0190*/  @!P1 IMAD.SHL.U32 R10, R14.reuse, 0x4, RZ ;  /* 0x000000040e0a9824 */ /* 0x040fe200078e00ff */
[----:B------:R-:W-:-:S02]  /*01a0*/  @!P3 LEA R11, R14, 0x10, 0x2 ;  /* 0x000000100e0bb811 */ /* 0x000fc400078e10ff */
[----:B------:R-:W-:Y:S02]  /*01b0*/  ISETP.GT.U32.AND P4, PT, R8, 0x6b, PT ;  /* 0x0000006b0800780c */ /* 0x000fe40003f84070 */
[----:B------:R-:W-:Y:S02]  /*01c0*/  @!P1 LOP3.LUT R10, R10, 0x7c, RZ, 0xc0, !PT ;  /* 0x0000007c0a0a9812 */ /* 0x000fe400078ec0ff */
[----:B------:R-:W-:Y:S02]  /*01d0*/  @!P3 LOP3.LUT R12, R11, 0x7c, RZ, 0xc0, !PT ;  /* 0x0000007c0b0cb812 */ /* 0x000fe400078ec0ff */
[C---:B------:R-:W-:Y:S02]  /*01e0*/  ISETP.GT.U32.AND P5, PT, R8.reuse, 0x67, PT ;  /* 0x000000670800780c */ /* 0x040fe40003fa4070 */
[----:B------:R-:W-:Y:S01]  /*01f0*/  ISETP.GT.U32.AND P6, PT, R8, 0x63, PT ;  /* 0x000000630800780c */ /* 0x000fe20003fc4070 */
[----:B0-----:R-:W-:-:S12]  /*0200*/  ULEA UR4, UR5, UR4, 0x18 ;  /* 0x0000000405047291 */ /* 0x001fd8000f8ec0ff */
[----:B------:R-:W4:Y:S01]  /*0210*/  @!P6 LDG.E R13, desc[UR6][R2.64+0x3800] ;  /* 0x00380006020de981 */ /* 0x000f22000c1e1900 */
[----:B------:R-:W-:-:S05]  /*0220*/  LEA R7, R0, UR4, 0x7 ;  /* 0x0000000400077c11 */ /* 0x000fca000f8e38ff */
[C---:B------:R-:W-:Y:S02]  /*0230*/  @!P1 IMAD.IADD R16, R7.reuse, 0x1, R10 ;  /* 0x0000000107109824 */ /* 0x040fe400078e020a */
[----:B------:R-:W-:Y:S02]  /*0240*/  @!P3 IMAD.IADD R18, R7, 0x1, R12 ;  /* 0x000000010712b824 */ /* 0x000fe400078e020c */
        /* <DEDUP_REMOVED lines=9> */
[C---:B-1----:R-:W-:Y:S01]  /*02e0*/  @!P2 LEA R15, R14.reuse, 0x20, 0x2 ;  /* 0x000000200e0fa811 */ /* 0x042fe200078e10ff */
[C---:B------:R-:W-:Y:S01]  /*02f0*/  @!P3 IMAD.SHL.U32 R18, R14.reuse, 0x4, RZ ;  /* 0x000000040e12b824 */ /* 0x040fe200078e00ff */
[----:B------:R-:W-:-:S02]  /*0300*/  @!P1 LEA R16, R14, 0x30, 0x2 ;  /* 0x000000300e109811 */ /* 0x000fc400078e10ff */
[C---:B------:R-:W-:Y:S02]  /*0310*/  @!P4 LEA R17, R14.reuse, 0x50, 0x2 ;  /* 0x000000500e11c811 */ /* 0x040fe400078e10ff */
[C---:B------:R-:W-:Y:S02]  /*0320*/  @!P5 LEA R19, R14.reuse, 0x60, 0x2 ;  /* 0x000000600e13d811 */ /* 0x040fe400078e10ff */
[----:B------:R-:W-:Y:S02]  /*0330*/  @!P6 LEA R21, R14, 0x70, 0x2 ;  /* 0x000000700e15e811 */ /* 0x000fe400078e10ff */
[----:B------:R-:W-:Y:S02]  /*0340*/  @!P2 LOP3.LUT R14, R15, 0x7c, RZ, 0xc0, !PT ;  /* 0x0000007c0f0ea812 */ /* 0x000fe400078ec0ff */
[----:B------:R-:W-:Y:S02]  /*0350*/  @!P3 LOP3.LUT R15, R18, 0x7c, RZ, 0xc0, !PT ;  /* 0x0000007c120fb812 */ /* 0x000fe400078ec0ff */
[----:B------:R-:W-:-:S02]  /*0360*/  @!P1 LOP3.LUT R16, R16, 0x7c, RZ, 0xc0, !PT ;  /* 0x0000007c10109812 */ /* 0x000fc400078ec0ff */
[----:B0-----:R-:W-:Y:S02]  /*0370*/  @!P3 LOP3.LUT R2, R15, 0x40, RZ, 0x3c, !PT ;  /* 0x000000400f02b812 */ /* 0x001fe400078e3cff */
[----:B------:R-:W-:Y:S01]  /*0380*/  @!P4 LOP3.LUT R18, R17, 0x7c, RZ, 0xc0, !PT ;  /* 0x0000007c1112c812 */ /* 0x000fe200078ec0ff */
[----:B------:R-:W-:Y:S01]  /*0390*/  @!P2 IMAD.IADD R3, R7, 0x1, R14 ;  /* 0x000000010703a824 */ /* 0x000fe200078e020e */
[----:B------:R-:W-:Y:S01]  /*03a0*/  @!P5 LOP3.LUT R20, R19, 0x7c, RZ, 0xc0, !PT ;  /* 0x0000007c1314d812 */ /* 0x000fe200078ec0ff */
[----:B------:R-:W-:Y:S01]  /*03b0*/  @!P1 IMAD.IADD R16, R7, 0x1, R16 ;  /* 0x0000000107109824 */ /* 0x000fe200078e0210 */
[----:B------:R-:W-:Y:S01]  /*03c0*/  @!P6 LOP3.LUT R22, R21, 0x7c, RZ, 0xc0, !PT ;  /* 0x0000007c1516e812 */ /* 0x000fe200078ec0ff */
[C---:B------:R-:W-:Y:S02]  /*03d0*/  @!P3 IMAD.IADD R15, R7.reuse, 0x1, R2 ;  /* 0x00000001070fb824 */ /* 0x040fe400078e0202 */
[C---:B------:R-:W-:Y:S01]  /*03e0*/  @!P4 IMAD.IADD R18, R7.reuse, 0x1, R18 ;  /* 0x000000010712c824 */ /* 0x040fe200078e0212 */
[----:B-----5:R0:W-:Y:S01]  /*03f0*/  @!P2 STS [R3], R12 ;  /* 0x0000000c0300a388 */ /* 0x0201e20000000800 */
[----:B------:R-:W-:-:S02]  /*0400*/  @!P5 IMAD.IADD R17, R7, 0x1, R20 ;  /* 0x000000010711d824 */ /* 0x000fc400078e0214 */
[----:B------:R-:W-:Y:S01]  /*0410*/  @!P6 IMAD.IADD R22, R7, 0x1, R22 ;  /* 0x000000010716e824 */ /* 0x000fe200078e0216 */
[----:B----4-:R0:W-:Y:S04]  /*0420*/  @!P1 STS [R16], R11 ;  /* 0x0000000b10009388 */ /* 0x0101e80000000800 */
[----:B--2---:R0:W-:Y:S04]  /*0430*/  @!P3 STS [R15], R10 ;  /* 0x0000000a0f00b388 */ /* 0x0041e80000000800 */
[----:B---3--:R0:W-:Y:S04]  /*0440*/  @!P4 STS [R18], R9 ;  /* 0x000000091200c388 */ /* 0x0081e80000000800 */
[----:B------:R0:W-:Y:S04]  /*0450*/  @!P5 STS [R17], R8 ;  /* 0x000000081100d388 */ /* 0x0001e80000000800 */
[----:B------:R0:W-:Y:S02]  /*0460*/  @!P6 STS [R22], R13 ;  /* 0x0000000d1600e388 */ /* 0x0001e40000000800 */
.L_x_11:
[----:B------:R-:W-:Y:S05]  /*0470*/  BSYNC.RECONVERGENT B0 ;  /* 0x0000000000007941 */ /* 0x000fea0003800200 */
.L_x_10:
[----:B------:R-:W-:Y:S06]  /*0480*/  BAR.SYNC.DEFER_BLOCKING 0x0 ;  /* 0x0000000000007b1d */ /* 0x000fec0000010000 */
[----:B------:R-:W-:Y:S05]  /*0490*/  @P0 EXIT ;  /* 0x000000000000094d */ /* 0x000fea0003800000 */
[----:B------:R-:W1:Y:S01]  /*04a0*/  S2UR UR5, SR_CgaCtaId ;  /* 0x00000000000579c3 */ /* 0x000e620000008800 */
[----:B0-----:R-:W-:Y:S01]  /*04b0*/  IMAD R3, R6, 0x20, R5 ;  /* 0x0000002006037824 */ /* 0x001fe200078e0205 */
[----:B------:R-:W-:-:S04]  /*04c0*/  UMOV UR4, 0x400 ;  /* 0x0000040000047882 */ /* 0x000fc80000000000 */
[C---:B------:R-:W-:Y:S02]  /*04d0*/  ISETP.GT.AND P6, PT, R3.reuse, 0x7f, PT ;  /* 0x0000007f0300780c */ /* 0x040fe40003fc4270 */
[C---:B------:R-:W-:Y:S02]  /*04e0*/  ISETP.GT.AND P4, PT, R3.reuse, 0x77, PT ;  /* 0x000000770300780c */ /* 0x040fe40003f84270 */
[C---:B------:R-:W-:Y:S02]  /*04f0*/  ISETP.GT.AND P5, PT, R3.reuse, 0x7b, PT ;  /* 0x0000007b0300780c */ /* 0x040fe40003fa4270 */
[C---:B------:R-:W-:Y:S02]  /*0500*/  ISETP.GT.AND P3, PT, R3.reuse, 0x73, PT ;  /* 0x000000730300780c */ /* 0x040fe40003f64270 */
[C---:B------:R-:W-:Y:S02]  /*0510*/  ISETP.GT.AND P2, PT, R3.reuse, 0x6f, PT ;  /* 0x0000006f0300780c */ /* 0x040fe40003f44270 */
[----:B------:R-:W-:-:S02]  /*0520*/  ISETP.GT.AND P1, PT, R3, 0x6b, PT ;  /* 0x0000006b0300780c */ /* 0x000fc40003f24270 */
[----:B------:R-:W-:Y:S01]  /*0530*/  ISETP.GT.AND P0, PT, R3, 0x67, PT ;  /* 0x000000670300780c */ /* 0x000fe20003f04270 */
[C-C-:B------:R-:W-:Y:S02]  /*0540*/  @!P6 IMAD.IADD R2, R0.reuse, 0x1, R5.reuse ;  /* 0x000000010002e824 */ /* 0x140fe400078e0205 */
[C-C-:B------:R-:W-:Y:S02]  /*0550*/  @!P4 IMAD.IADD R9, R0.reuse, 0x1, R5.reuse ;  /* 0x000000010009c824 */ /* 0x140fe400078e0205 */
[--C-:B------:R-:W-:Y:S01]  /*0560*/  @!P5 IMAD.IADD R8, R0, 0x1, R5.reuse ;  /* 0x000000010008d824 */ /* 0x100fe200078e0205 */
[----:B-1----:R-:W-:Y:S01]  /*0570*/  ULEA UR4, UR5, UR4, 0x18 ;  /* 0x0000000405047291 */ /* 0x002fe2000f8ec0ff */
[----:B------:R-:W-:Y:S01]  /*0580*/  @!P6 IMAD.SHL.U32 R6, R2, 0x4, RZ ;  /* 0x000000040206e824 */ /* 0x000fe200078e00ff */
[----:B------:R-:W-:Y:S01]  /*0590*/  @!P4 LEA R10, R9, 0x20, 0x2 ;  /* 0x00000020090ac811 */ /* 0x000fe200078e10ff */
[C-C-:B------:R-:W-:Y:S01]  /*05a0*/  @!P3 IMAD.IADD R11, R0.reuse, 0x1, R5.reuse ;  /* 0x00000001000bb824 */ /* 0x140fe200078e0205 */
[C---:B------:R-:W-:Y:S01]  /*05b0*/  @!P2 LOP3.LUT R7, R5.reuse, 0x10, RZ, 0x3c, !PT ;  /* 0x000000100507a812 */ /* 0x040fe200078e3cff */
[--C-:B------:R-:W-:Y:S01]  /*05c0*/  @!P1 IMAD.IADD R13, R0, 0x1, R5.reuse ;  /* 0x00000001000d9824 */ /* 0x100fe200078e0205 */
[----:B------:R-:W-:Y:S01]  /*05d0*/  @!P5 LEA R8, R8, 0x10, 0x2 ;  /* 0x000000100808d811 */ /* 0x000fe200078e10ff */
[----:B------:R-:W-:Y:S01]  /*05e0*/  @!P0 IMAD.IADD R15, R0, 0x1, R5 ;  /* 0x00000001000f8824 */ /* 0x000fe200078e0205 */
[----:B------:R-:W-:Y:S01]  /*05f0*/  LEA R2, R5, UR4, 0x7 ;  /* 0x0000000405027c11 */ /* 0x000fe2000f8e38ff */
[----:B------:R-:W-:Y:S01]  /*0600*/  @!P2 IMAD.IADD R7, R7, 0x1, R0 ;  /* 0x000000010707a824 */ /* 0x000fe200078e0200 */
[----:B------:R-:W-:-:S02]  /*0610*/  @!P6 LOP3.LUT R9, R6, 0x7c, RZ, 0xc0, !PT ;  /* 0x0000007c0609e812 */ /* 0x000fc400078ec0ff */
[----:B------:R-:W-:Y:S01]  /*0620*/  @!P3 LEA R12, R11, 0x30, 0x2 ;  /* 0x000000300b0cb811 */ /* 0x000fe200078e10ff */
[----:B------:R-:W-:Y:S01]  /*0630*/  @!P2 IMAD.SHL.U32 R7, R7, 0x4, RZ ;  /* 0x000000040707a824 */ /* 0x000fe200078e00ff */
[----:B------:R-:W-:Y:S01]  /*0640*/  @!P5 LOP3.LUT R11, R8, 0x7c, RZ, 0xc0, !PT ;  /* 0x0000007c080bd812 */ /* 0x000fe200078ec0ff */
[----:B------:R-:W-:Y:S01]  /*0650*/  @!P6 IMAD.IADD R8, R9, 0x1, R2 ;  /* 0x000000010908e824 */ /* 0x000fe200078e0202 */
[----:B------:R-:W-:Y:S01]  /*0660*/  @!P1 LEA R14, R13, 0x50, 0x2 ;  /* 0x000000500d0e9811 */ /* 0x000fe200078e10ff */
[----:B------:R-:W-:Y:S01]  /*0670*/  IMAD R9, R3, 0x80, R4 ;  /* 0x0000008003097824 */ /* 0x000fe200078e0204 */
[----:B------:R-:W-:Y:S01]  /*0680*/  @!P4 LOP3.LUT R13, R10, 0x7c, RZ, 0xc0, !PT ;  /* 0x0000007c0a0dc812 */ /* 0x000fe200078ec0ff */
[--C-:B------:R-:W-:Y:S01]  /*0690*/  @!P5 IMAD.IADD R10, R11, 0x1, R2.reuse ;  /* 0x000000010b0ad824 */ /* 0x100fe200078e0202 */
[----:B------:R-:W-:Y:S01]  /*06a0*/  @!P0 LEA R16, R15, 0x60, 0x2 ;  /* 0x000000600f108811 */ /* 0x000fe200078e10ff */
[----:B------:R-:W0:Y:S01]  /*06b0*/  @!P6 LDS R11, [R8] ;  /* 0x00000000080be984 */ /* 0x000e220000000800 */
[----:B------:R-:W-:Y:S01]  /*06c0*/  @!P3 LOP3.LUT R15, R12, 0x7c, RZ, 0xc0, !PT ;  /* 0x0000007c0c0fb812 */ /* 0x000fe200078ec0ff */
[--C-:B------:R-:W-:Y:S01]  /*06d0*/  @!P4 IMAD.IADD R12, R13, 0x1, R2.reuse ;  /* 0x000000010d0cc824 */ /* 0x100fe200078e0202 */
[----:B------:R-:W-:Y:S01]  /*06e0*/  @!P1 LOP3.LUT R17, R14, 0x7c, RZ, 0xc0, !PT ;  /* 0x0000007c0e119812 */ /* 0x000fe200078ec0ff */
[----:B------:R-:W1:Y:S01]  /*06f0*/  @!P5 LDS R13, [R10+0x200] ;  /* 0x000200000a0dd984 */ /* 0x000e620000000800 */
[----:B------:R-:W-:Y:S01]  /*0700*/  @!P0 LOP3.LUT R19, R16, 0x7c, RZ, 0xc0, !PT ;  /* 0x0000007c10138812 */ /* 0x000fe200078ec0ff */
[--C-:B------:R-:W-:Y:S01]  /*0710*/  @!P3 IMAD.IADD R14, R15, 0x1, R2.reuse ;  /* 0x000000010f0eb824 */ /* 0x100fe200078e0202 */
[----:B------:R-:W-:Y:S01]  /*0720*/  @!P2 LOP3.LUT R7, R7, 0x7c, RZ, 0xc0, !PT ;  /* 0x0000007c0707a812 */ /* 0x000fe200078ec0ff */
[--C-:B------:R-:W-:Y:S01]  /*0730*/  @!P1 IMAD.IADD R18, R17, 0x1, R2.reuse ;  /* 0x0000000111129824 */ /* 0x100fe200078e0202 */
[----:B------:R-:W2:Y:S01]  /*0740*/  @!P4 LDS R15, [R12+0x400] ;  /* 0x000400000c0fc984 */ /* 0x000ea20000000800 */
[----:B------:R-:W-:-:S02]  /*0750*/  @!P0 IMAD.IADD R20, R19, 0x1, R2 ;  /* 0x0000000113148824 */ /* 0x000fc400078e0202 */
[----:B------:R-:W-:Y:S01]  /*0760*/  @!P2 IMAD.IADD R16, R2, 0x1, R7 ;  /* 0x000000010210a824 */ /* 0x000fe200078e0207 */
[----:B------:R-:W3:Y:S01]  /*0770*/  @!P3 LDS R17, [R14+0x600] ;  /* 0x000600000e11b984 */ /* 0x000ee20000000800 */
[----:B------:R-:W4:Y:S03]  /*0780*/  LDC.64 R6, c[0x0][0x388] ;  /* 0x0000e200ff067b82 */ /* 0x000f260000000a00 */
[----:B------:R-:W5:Y:S04]  /*0790*/  @!P2 LDS R19, [R16+0x800] ;  /* 0x000800001013a984 */ /* 0x000f680000000800 */
[----:B------:R-:W5:Y:S04]  /*07a0*/  @!P1 LDS R21, [R18+0xa00] ;  /* 0x000a000012159984 */ /* 0x000f680000000800 */
[----:B------:R-:W5:Y:S01]  /*07b0*/  @!P0 LDS R23, [R20+0xc00] ;  /* 0x000c000014178984 */ /* 0x000f620000000800 */
[----:B----4-:R-:W-:-:S05]  /*07c0*/  IMAD.WIDE R6, R9, 0x4, R6 ;  /* 0x0000000409067825 */ /* 0x010fca00078e0206 */
[----:B0-----:R0:W-:Y:S01]  /*07d0*/  @!P6 STG.E desc[UR6][R6.64], R11 ;  /* 0x0000000b0600e986 */ /* 0x0011e2000c101906 */
[----:B------:R-:W-:-:S03]  /*07e0*/  ISETP.GT.AND P6, PT, R3, 0x63, PT ;  /* 0x000000630300780c */ /* 0x000fc60003fc4270 */
[----:B-1----:R0:W-:Y:S04]  /*07f0*/  @!P5 STG.E desc[UR6][R6.64+0x800], R13 ;  /* 0x0008000d0600d986 */ /* 0x0021e8000c101906 */
[----:B--2---:R0:W-:Y:S04]  /*0800*/  @!P4 STG.E desc[UR6][R6.64+0x1000], R15 ;  /* 0x0010000f0600c986 */ /* 0x0041e8000c101906 */
[----:B---3--:R0:W-:Y:S04]  /*0810*/  @!P3 STG.E desc[UR6][R6.64+0x1800], R17 ;  /* 0x001800110600b986 */ /* 0x0081e8000c101906 */
[----:B-----5:R0:W-:Y:S04]  /*0820*/  @!P2 STG.E desc[UR6][R6.64+0x2000], R19 ;  /* 0x002000130600a986 */ /* 0x0201e8000c101906 */
[----:B------:R0:W-:Y:S04]  /*0830*/  @!P1 STG.E desc[UR6][R6.64+0x2800], R21 ;  /* 0x0028001506009986 */ /* 0x0001e8000c101906 */
[----:B------:R0:W-:Y:S01]  /*0840*/  @!P0 STG.E desc[UR6][R6.64+0x3000], R23 ;  /* 0x0030001706008986 */ /* 0x0001e2000c101906 */
[----:B------:R-:W-:Y:S05]  /*0850*/  @P6 EXIT ;  /* 0x000000000000694d */ /* 0x000fea0003800000 */
[----:B------:R-:W-:-:S05]  /*0860*/  IMAD.IADD R0, R0, 0x1, R5 ;  /* 0x0000000100007824 */ /* 0x000fca00078e0205 */
[----:B------:R-:W-:-:S04]  /*0870*/  LEA R0, R0, 0x70, 0x2 ;  /* 0x0000007000007811 */ /* 0x000fc800078e10ff */
[----:B------:R-:W-:-:S05]  /*0880*/  LOP3.LUT R3, R0, 0x7c, RZ, 0xc0, !PT ;  /* 0x0000007c00037812 */ /* 0x000fca00078ec0ff */
[----:B------:R-:W-:-:S05]  /*0890*/  IMAD.IADD R2, R3, 0x1, R2 ;  /* 0x0000000103027824 */ /* 0x000fca00078e0202 */
[----:B------:R-:W1:Y:S04]  /*08a0*/  LDS R3, [R2+0xe00] ;  /* 0x000e000002037984 */ /* 0x000e680000000800 */
[----:B-1----:R-:W-:Y:S01]  /*08b0*/  STG.E desc[UR6][R6.64+0x3800], R3 ;  /* 0x0038000306007986 */ /* 0x002fe2000c101906 */
[----:B------:R-:W-:Y:S05]  /*08c0*/  EXIT ;  /* 0x000000000000794d */ /* 0x000fea0003800000 */
.L_x_12:
        /* <DEDUP_REMOVED lines=11> */
.L_x_26:


//--------------------- .text._Z27matrix_transpose_multi_elemIivEvPT_S1_ --------------------------
	.section	.text._Z27matrix_transpose_multi_elemIivEvPT_S1_,"ax",@progbits
	.align	128
        .global         _Z27matrix_transpose_multi_elemIivEvPT_S1_
        .type           _Z27matrix_transpose_multi_elemIivEvPT_S1_,@function
        .size           _Z27matrix_transpose_multi_elemIivEvPT_S1_,(.L_x_27 - _Z27matrix_transpose_multi_elemIivEvPT_S1_)
        .other          _Z27matrix_transpose_multi_elemIivEvPT_S1_,@"STO_CUDA_ENTRY STV_DEFAULT"
_Z27matrix_transpose_multi_elemIivEvPT_S1_:
.text._Z27matrix_transpose_multi_elemIivEvPT_S1_:
[----:B------:R-:W-:Y:S01]  /*0000*/  LDC R1, c[0x0][0x37c] ;  /* 0x0000df00ff017b82 */ /* 0x000fe20000000800 */
[----:B------:R-:W0:Y:S01]  /*0010*/  S2R R19, SR_TID.X ;  /* 0x0000000000137919 */ /* 0x000e220000002100 */
[----:B------:R-:W0:Y:S01]  /*0020*/  LDCU UR6, c[0x0][0x360] ;  /* 0x00006c00ff0677ac */ /* 0x000e220008000800 */
[----:B------:R-:W-:Y:S01]  /*0030*/  MOV R0, 0x400 ;  /* 0x0000040000007802 */ /* 0x000fe20000000f00 */
[----:B------:R-:W-:Y:S01]  /*0040*/  BSSY.RECONVERGENT B0, `(.L_x_13) ;  /* 0x000002b000007945 */ /* 0x000fe20003800200 */
[----:B------:R-:W0:Y:S01]  /*0050*/  S2R R6, SR_CTAID.X ;  /* 0x0000000000067919 */ /* 0x000e220000002500 */
[----:B------:R-:W1:Y:S01]  /*0060*/  LDCU.64 UR4, c[0x0][0x358] ;  /* 0x00006b00ff0477ac */ /* 0x000e620008000a00 */
[----:B------:R-:W2:Y:S01]  /*0070*/  S2R R8, SR_CTAID.Y ;  /* 0x0000000000087919 */ /* 0x000ea20000002600 */
[----:B------:R-:W3:Y:S01]  /*0080*/  S2R R5, SR_CgaCtaId ;  /* 0x0000000000057919 */ /* 0x000ee20000008800 */
[----:B------:R-:W4:Y:S01]  /*0090*/  S2R R21, SR_TID.Y ;  /* 0x0000000000157919 */ /* 0x000f220000002200 */
[----:B0-----:R-:W-:-:S02]  /*00a0*/  IMAD R2, R6, UR6, R19 ;  /* 0x0000000606027c24 */ /* 0x001fc4000f8e0213 */
[----:B--2---:R-:W-:-:S03]  /*00b0*/  IMAD R3, R8, UR6, R19 ;  /* 0x0000000608037c24 */ /* 0x004fc6000f8e0213 */
[----:B------:R-:W-:Y:S02]  /*00c0*/  ISETP.GT.AND P1, PT, R2, 0x7f, PT ;  /* 0x0000007f0200780c */ /* 0x000fe40003f24270 */
[----:B---3--:R-:W-:Y:S02]  /*00d0*/  LEA R4, R5, R0, 0x18 ;  /* 0x0000000005047211 */ /* 0x008fe400078ec0ff */
[----:B------:R-:W-:Y:S01]  /*00e0*/  ISETP.GT.U32.AND P0, PT, R3, 0x7f, PT ;  /* 0x0000007f0300780c */ /* 0x000fe20003f04070 */
[----:B----4-:R-:W-:Y:S02]  /*00f0*/  IMAD R0, R6, 0x20, R21 ;  /* 0x0000002006007824 */ /* 0x010fe400078e0215 */
[----:B------:R-:W-:-:S06]  /*0100*/  IMAD R6, R19, 0x84, R4 ;  /* 0x0000008413067824 */ /* 0x000fcc00078e0204 */
[----:B-1----:R-:W-:Y:S05]  /*0110*/  @P1 BRA `(.L_x_14) ;  /* 0x0000000000741947 */ /* 0x002fea0003800000 */
        /* <DEDUP_REMOVED lines=8> */
[----:B------:R-:W-:Y:S01]  /*01a0*/  IMAD R2, R21, 0x4, R6 ;  /* 0x0000000415027824 */ /* 0x000fe200078e0206 */
[C---:B------:R-:W-:Y:S02]  /*01b0*/  ISETP.GT.U32.AND P1, PT, R7.reuse, 0x77, PT ;  /* 0x000000770700780c */ /* 0x040fe40003f24070 */
[C---:B------:R-:W-:Y:S02]  /*01c0*/  ISETP.GT.U32.AND P4, PT, R7.reuse, 0x6b, PT ;  /* 0x0000006b0700780c */ /* 0x040fe40003f84070 */
[----:B------:R-:W-:-:S02]  /*01d0*/  ISETP.GT.U32.AND P5, PT, R7, 0x67, PT ;  /* 0x000000670700780c */ /* 0x000fc40003fa4070 */
[----:B------:R-:W-:-:S09]  /*01e0*/  ISETP.GT.U32.AND P6, PT, R7, 0x63, PT ;  /* 0x000000630700780c */ /* 0x000fd20003fc4070 */
[----:B------:R-:W4:Y:S04]  /*01f0*/  @!P4 LDG.E R17, desc[UR4][R4.64+0x2800] ;  /* 0x002800040411c981 */ /* 0x000f28000c1e1900 */
[----:B--2---:R0:W-:Y:S01]  /*0200*/  @!P2 STS [R2], R9 ;  /* 0x000000090200a388 */ /* 0x0041e20000000800 */
[----:B------:R-:W-:-:S03]  /*0210*/  ISETP.GT.U32.AND P2, PT, R7, 0x73, PT ;  /* 0x000000730700780c */ /* 0x000fc60003f44070 */
[----:B---3--:R1:W-:Y:S01]  /*0220*/  @!P3 STS [R2+0x10], R11 ;  /* 0x0000100b0200b388 */ /* 0x0083e20000000800 */
[----:B------:R-:W-:-:S03]  /*0230*/  ISETP.GT.U32.AND P3, PT, R7, 0x6f, PT ;  /* 0x0000006f0700780c */ /* 0x000fc60003f64070 */
[----:B------:R-:W2:Y:S04]  /*0240*/  @!P1 LDG.E R7, desc[UR4][R4.64+0x1000] ;  /* 0x0010000404079981 */ /* 0x000ea8000c1e1900 */
[----:B0-----:R-:W3:Y:S04]  /*0250*/  @!P5 LDG.E R9, desc[UR4][R4.64+0x3000] ;  /* 0x003000040409d981 */ /* 0x001ee8000c1e1900 */
[----:B------:R-:W5:Y:S04]  /*0260*/  @!P2 LDG.E R13, desc[UR4][R4.64+0x1800] ;  /* 0x00180004040da981 */ /* 0x000f68000c1e1900 */
[----:B------:R-:W5:Y:S04]  /*0270*/  @!P3 LDG.E R15, desc[UR4][R4.64+0x2000] ;  /* 0x00200004040fb981 */ /* 0x000f68000c1e1900 */
[----:B-1----:R-:W5:Y:S04]  /*0280*/  @!P6 LDG.E R11, desc[UR4][R4.64+0x3800] ;  /* 0x00380004040be981 */ /* 0x002f68000c1e1900 */
[----:B----4-:R0:W-:Y:S04]  /*0290*/  @!P4 STS [R2+0x50], R17 ;  /* 0x000050110200c388 */ /* 0x0101e80000000800 */
[----:B--2---:R0:W-:Y:S04]  /*02a0*/  @!P1 STS [R2+0x20], R7 ;  /* 0x0000200702009388 */ /* 0x0041e80000000800 */
[----:B---3--:R0:W-:Y:S04]  /*02b0*/  @!P5 STS [R2+0x60], R9 ;  /* 0x000060090200d388 */ /* 0x0081e80000000800 */
[----:B-----5:R0:W-:Y:S04]  /*02c0*/  @!P2 STS [R2+0x30], R13 ;  /* 0x0000300d0200a388 */ /* 0x0201e80000000800 */
[----:B------:R0:W-:Y:S04]  /*02d0*/  @!P3 STS [R2+0x40], R15 ;  /* 0x0000400f0200b388 */ /* 0x0001e80000000800 */
[----:B------:R0:W-:Y:S02]  /*02e0*/  @!P6 STS [R2+0x70], R11 ;  /* 0x0000700b0200e388 */ /* 0x0001e40000000800 */
.L_x_14:
[----:B------:R-:W-:Y:S05]  /*02f0*/  BSYNC.RECONVERGENT B0 ;  /* 0x0000000000007941 */ /* 0x000fea0003800200 */
.L_x_13:
[----:B------:R-:W-:Y:S06]  /*0300*/  BAR.SYNC.DEFER_BLOCKING 0x0 ;  /* 0x0000000000007b1d */ /* 0x000fec0000010000 */
[----:B------:R-:W-:Y:S05]  /*0310*/  @P0 EXIT ;  /* 0x000000000000094d */ /* 0x000fea0003800000 */
[C---:B------:R-:W-:Y:S01]  /*0320*/  ISETP.GT.AND P6, PT, R0.reuse, 0x7f, PT ;  /* 0x0000007f0000780c */ /* 0x040fe20003fc4270 */
[----:B------:R-:W-:Y:S01]  /*0330*/  IMAD R6, R19, -0x80, R6 ;  /* 0xffffff8013067824 */ /* 0x000fe200078e0206 */
[C---:B------:R-:W-:Y:S01]  /*0340*/  ISETP.GT.AND P5, PT, R0.reuse, 0x7b, PT ;  /* 0x0000007b0000780c */ /* 0x040fe20003fa4270 */
[----:B------:R-:W1:Y:S01]  /*0350*/  LDC.64 R4, c[0x0][0x388] ;  /* 0x0000e200ff047b82 */ /* 0x000e620000000a00 */
[C---:B------:R-:W-:Y:S01]  /*0360*/  ISETP.GT.AND P4, PT, R0.reuse, 0x77, PT ;  /* 0x000000770000780c */ /* 0x040fe20003f84270 */
[----:B------:R-:W-:Y:S01]  /*0370*/  IMAD R6, R21, 0x84, R6 ;  /* 0x0000008415067824 */ /* 0x000fe200078e0206 */
[C---:B------:R-:W-:Y:S01]  /*0380*/  ISETP.GT.AND P3, PT, R0.reuse, 0x73, PT ;  /* 0x000000730000780c */ /* 0x040fe20003f64270 */
[C---:B------:R-:W-:Y:S01]  /*0390*/  IMAD R3, R0.reuse, 0x80, R3 ;  /* 0x0000008000037824 */ /* 0x040fe200078e0203 */
[C---:B------:R-:W-:Y:S02]  /*03a0*/  ISETP.GT.AND P2, PT, R0.reuse, 0x6f, PT ;  /* 0x0000006f0000780c */ /* 0x040fe40003f44270 */
[----:B------:R-:W-:-:S02]  /*03b0*/  ISETP.GT.AND P1, PT, R0, 0x6b, PT ;  /* 0x0000006b0000780c */ /* 0x000fc40003f24270 */
[----:B------:R-:W-:Y:S01]  /*03c0*/  ISETP.GT.AND P0, PT, R0, 0x67, PT ;  /* 0x000000670000780c */ /* 0x000fe20003f04270 */
[----:B0-----:R-:W0:Y:S04]  /*03d0*/  @!P6 LDS R7, [R6] ;  /* 0x000000000607e984 */ /* 0x001e280000000800 */
[----:B------:R-:W2:Y:S04]  /*03e0*/  @!P5 LDS R9, [R6+0x210] ;  /* 0x000210000609d984 */ /* 0x000ea80000000800 */
[----:B------:R-:W3:Y:S04]  /*03f0*/  @!P4 LDS R11, [R6+0x420] ;  /* 0x00042000060bc984 */ /* 0x000ee80000000800 */
[----:B------:R-:W4:Y:S01]  /*0400*/  @!P3 LDS R13, [R6+0x630] ;  /* 0x00063000060db984 */ /* 0x000f220000000800 */
[----:B-1----:R-:W-:-:S03]  /*0410*/  IMAD.WIDE R2, R3, 0x4, R4 ;  /* 0x0000000403027825 */ /* 0x002fc600078e0204 */
[----:B------:R-:W1:Y:S04]  /*0420*/  @!P2 LDS R15, [R6+0x840] ;  /* 0x00084000060fa984 */ /* 0x000e680000000800 */
[----:B------:R-:W5:Y:S04]  /*0430*/  @!P1 LDS R17, [R6+0xa50] ;  /* 0x000a500006119984 */ /* 0x000f680000000800 */
[----:B------:R-:W5:Y:S04]  /*0440*/  @!P0 LDS R19, [R6+0xc60] ;  /* 0x000c600006138984 */ /* 0x000f680000000800 */
[----:B0-----:R0:W-:Y:S01]  /*0450*/  @!P6 STG.E desc[UR4][R2.64], R7 ;  /* 0x000000070200e986 */ /* 0x0011e2000c101904 */
[----:B------:R-:W-:-:S03]  /*0460*/  ISETP.GT.AND P6, PT, R0, 0x63, PT ;  /* 0x000000630000780c */ /* 0x000fc60003fc4270 */
[----:B--2---:R0:W-:Y:S04]  /*0470*/  @!P5 STG.E desc[UR4][R2.64+0x800], R9 ;  /* 0x000800090200d986 */ /* 0x0041e8000c101904 */
[----:B---3--:R0:W-:Y:S04]  /*0480*/  @!P4 STG.E desc[UR4][R2.64+0x1000], R11 ;  /* 0x0010000b0200c986 */ /* 0x0081e8000c101904 */
[----:B----4-:R0:W-:Y:S04]  /*0490*/  @!P3 STG.E desc[UR4][R2.64+0x1800], R13 ;  /* 0x0018000d0200b986 */ /* 0x0101e8000c101904 */
[----:B-1----:R0:W-:Y:S04]  /*04a0*/  @!P2 STG.E desc[UR4][R2.64+0x2000], R15 ;  /* 0x0020000f0200a986 */ /* 0x0021e8000c101904 */
[----:B-----5:R0:W-:Y:S04]  /*04b0*/  @!P1 STG.E desc[UR4][R2.64+0x2800], R17 ;  /* 0x0028001102009986 */ /* 0x0201e8000c101904 */
[----:B------:R0:W-:Y:S01]  /*04c0*/  @!P0 STG.E desc[UR4][R2.64+0x3000], R19 ;  /* 0x0030001302008986 */ /* 0x0001e2000c101904 */
[----:B------:R-:W-:Y:S05]  /*04d0*/  @P6 EXIT ;  /* 0x000000000000694d */ /* 0x000fea0003800000 */
[----:B------:R-:W1:Y:S04]  /*04e0*/  LDS R5, [R6+0xe70] ;  /* 0x000e700006057984 */ /* 0x000e680000000800 */
[----:B-1----:R-:W-:Y:S01]  /*04f0*/  STG.E desc[UR4][R2.64+0x3800], R5 ;  /* 0x0038000502007986 */ /* 0x002fe2000c101904 */
[----:B------:R-:W-:Y:S05]  /*0500*/  EXIT ;  /* 0x000000000000794d */ /* 0x000fea0003800000 */
.L_x_15:
        /* <DEDUP_REMOVED lines=15> */
.L_x_27:


//--------------------- .text._Z44matrix_transpose_shared_coalesed_no_conflictIivEvPT_S1_ --------------------------
	.section	.text._Z44matrix_transpose_shared_coalesed_no_conflictIivEvPT_S1_,"ax",@progbits
	.align	128
        .global         _Z44matrix_transpose_shared_coalesed_no_conflictIivEvPT_S1_
        .type           _Z44matrix_transpose_shared_coalesed_no_conflictIivEvPT_S1_,@function
        .size           _Z44matrix_transpose_shared_coalesed_no_conflictIivEvPT_S1_,(.L_x_28 - _Z44matrix_transpose_shared_coalesed_no_conflictIivEvPT_S1_)
        .other          _Z44matrix_transpose_shared_coalesed_no_conflictIivEvPT_S1_,@"STO_CUDA_ENTRY STV_DEFAULT"
_Z44matrix_transpose_shared_coalesed_no_conflictIivEvPT_S1_:
.text._Z44matrix_transpose_shared_coalesed_no_conflictIivEvPT_S1_:
[----:B------:R-:W-:Y:S01]  /*0000*/  LDC R1, c[0x0][0x37c] ;  /* 0x0000df00ff017b82 */ /* 0x000fe20000000800 */
[----:B------:R-:W0:Y:S07]  /*0010*/  S2R R11, SR_TID.Y ;  /* 0x00000000000b7919 */ /* 0x000e2e0000002200 */
[----:B------:R-:W1:Y:S01]  /*0020*/  LDC R4, c[0x0][0x360] ;  /* 0x0000d800ff047b82 */ /* 0x000e620000000800 */
[----:B------:R-:W2:Y:S01]  /*0030*/  LDCU.64 UR4, c[0x0][0x358] ;  /* 0x00006b00ff0477ac */ /* 0x000ea20008000a00 */
[----:B------:R-:W1:Y:S06]  /*0040*/  S2R R9, SR_TID.X ;  /* 0x0000000000097919 */ /* 0x000e6c0000002100 */
[----:B------:R-:W0:Y:S08]  /*0050*/  S2UR UR7, SR_CTAID.Y ;  /* 0x00000000000779c3 */ /* 0x000e300000002600 */
[----:B------:R-:W0:Y:S08]  /*0060*/  LDC R6, c[0x0][0x364] ;  /* 0x0000d900ff067b82 */ /* 0x000e300000000800 */
[----:B------:R-:W1:Y:S01]  /*0070*/  S2UR UR6, SR_CTAID.X ;  /* 0x00000000000679c3 */ /* 0x000e620000002500 */
[----:B0-----:R-:W-:-:S05]  /*0080*/  IMAD R5, R6, UR7, R11 ;  /* 0x0000000706057c24 */ /* 0x001fca000f8e020b */
[----:B------:R-:W-:Y:S01]  /*0090*/  ISETP.GT.U32.AND P0, PT, R5, 0x7f, PT ;  /* 0x0000007f0500780c */ /* 0x000fe20003f04070 */
[----:B-1----:R-:W-:-:S05]  /*00a0*/  IMAD R0, R4, UR6, R9 ;  /* 0x0000000604007c24 */ /* 0x002fca000f8e0209 */
[----:B------:R-:W-:-:S13]  /*00b0*/  ISETP.GT.OR P0, PT, R0, 0x7f, P0 ;  /* 0x0000007f0000780c */ /* 0x000fda0000704670 */
[----:B------:R-:W0:Y:S01]  /*00c0*/  @!P0 LDC.64 R2, c[0x0][0x380] ;  /* 0x0000e000ff028b82 */ /* 0x000e220000000a00 */
[----:B------:R-:W-:-:S04]  /*00d0*/  @!P0 IMAD R5, R5, 0x80, R0 ;  /* 0x0000008005058824 */ /* 0x000fc800078e0200 */
[----:B0-----:R-:W-:-:S06]  /*00e0*/  @!P0 IMAD.WIDE R2, R5, 0x4, R2 ;  /* 0x0000000405028825 */ /* 0x001fcc00078e0202 */
[----:B--2---:R-:W2:Y:S01]  /*00f0*/  @!P0 LDG.E R2, desc[UR4][R2.64] ;  /* 0x0000000402028981 */ /* 0x004ea2000c1e1900 */
[----:B------:R-:W-:Y:S01]  /*0100*/  @!P0 MOV R0, 0x400 ;  /* 0x0000040000008802 */ /* 0x000fe20000000f00 */
[----:B------:R-:W-:Y:S01]  /*0110*/  IMAD R7, R6, UR6, R11 ;  /* 0x0000000606077c24 */ /* 0x000fe2000f8e020b */
[----:B------:R-:W0:Y:S01]  /*0120*/  @!P0 S2R R5, SR_CgaCtaId ;  /* 0x0000000000058919 */ /* 0x000e220000008800 */
[----:B------:R-:W-:-:S03]  /*0130*/  IMAD R4, R4, UR7, R9 ;  /* 0x0000000704047c24 */ /* 0x000fc6000f8e0209 */
[----:B------:R-:W-:-:S04]  /*0140*/  ISETP.GT.AND P1, PT, R7, 0x7f, PT ;  /* 0x0000007f0700780c */ /* 0x000fc80003f24270 */
[----:B------:R-:W-:Y:S02]  /*0150*/  ISETP.GT.U32.OR P1, PT, R4, 0x7f, P1 ;  /* 0x0000007f0400780c */ /* 0x000fe40000f24470 */
[----:B0-----:R-:W-:-:S05]  /*0160*/  @!P0 LEA R0, R5, R0, 0x18 ;  /* 0x0000000005008211 */ /* 0x001fca00078ec0ff */
[----:B------:R-:W-:-:S04]  /*0170*/  @!P0 IMAD R0, R9, 0x84, R0 ;  /* 0x0000008409008824 */ /* 0x000fc800078e0200 */
[----:B------:R-:W-:-:S05]  /*0180*/  @!P0 IMAD R5, R11, 0x4, R0 ;  /* 0x000000040b058824 */ /* 0x000fca00078e0200 */
[----:B--2---:R0:W-:Y:S01]  /*0190*/  @!P0 STS [R5], R2 ;  /* 0x0000000205008388 */ /* 0x0041e20000000800 */
[----:B------:R-:W-:Y:S06]  /*01a0*/  BAR.SYNC.DEFER_BLOCKING 0x0 ;  /* 0x0000000000007b1d */ /* 0x000fec0000010000 */
[----:B------:R-:W-:Y:S05]  /*01b0*/  @P1 EXIT ;  /* 0x000000000000194d */ /* 0x000fea0003800000 */
[----:B------:R-:W1:Y:S01]  /*01c0*/  S2R R3, SR_CgaCtaId ;  /* 0x0000000000037919 */ /* 0x000e620000008800 */
[----:B------:R-:W-:Y:S02]  /*01d0*/  MOV R0, 0x400 ;  /* 0x0000040000007802 */ /* 0x000fe40000000f00 */
[----:B------:R-:W-:Y:S02]  /*01e0*/  LEA R7, R7, R4, 0x7 ;  /* 0x0000000407077211 */ /* 0x000fe400078e38ff */
[----:B-1----:R-:W-:Y:S02]  /*01f0*/  LEA R0, R3, R0, 0x18 ;  /* 0x0000000003007211 */ /* 0x002fe400078ec0ff */
[----:B0-----:R-:W0:Y:S03]  /*0200*/  LDC.64 R2, c[0x0][0x388] ;  /* 0x0000e200ff027b82 */ /* 0x001e260000000a00 */
[----:B------:R-:W-:-:S05]  /*0210*/  IMAD R0, R11, 0x84, R0 ;  /* 0x000000840b007824 */ /* 0x000fca00078e0200 */
[----:B------:R-:W-:-:S05]  /*0220*/  LEA R0, R9, R0, 0x2 ;  /* 0x0000000009007211 */ /* 0x000fca00078e10ff */
[----:B------:R-:W1:Y:S01]  /*0230*/  LDS R5, [R0] ;  /* 0x0000000000057984 */ /* 0x000e620000000800 */
[----:B0-----:R-:W-:-:S05]  /*0240*/  IMAD.WIDE R2, R7, 0x4, R2 ;  /* 0x0000000407027825 */ /* 0x001fca00078e0202 */
[----:B-1----:R-:W-:Y:S01]  /*0250*/  STG.E desc[UR4][R2.64], R5 ;  /* 0x0000000502007986 */ /* 0x002fe2000c101904 */
[----:B------:R-:W-:Y:S05]  /*0260*/  EXIT ;  /* 0x000000000000794d */ /* 0x000fea0003800000 */
.L_x_16:
        /* <DEDUP_REMOVED lines=9> */
.L_x_28:


//--------------------- .text._Z32matrix_transpose_shared_coalesedIivEvPT_S1_ --------------------------
	.section	.text._Z32matrix_transpose_shared_coalesedIivEvPT_S1_,"ax",@progbits
	.align	128
        .global         _Z32matrix_transpose_shared_coalesedIivEvPT_S1_
        .type           _Z32matrix_transpose_shared_coalesedIivEvPT_S1_,@function
        .size           _Z32matrix_transpose_shared_coalesedIivEvPT_S1_,(.L_x_29 - _Z32matrix_transpose_shared_coalesedIivEvPT_S1_)
        .other          _Z32matrix_transpose_shared_coalesedIivEvPT_S1_,@"STO_CUDA_ENTRY STV_DEFAULT"
_Z32matrix_transpose_shared_coalesedIivEvPT_S1_:
.text._Z32matrix_transpose_shared_coalesedIivEvPT_S1_:
        /* <DEDUP_REMOVED lines=22> */
[----:B0-----:R-:W-:-:S04]  /*0160*/  @!P0 LEA R0, R5, R0, 0x18 ;  /* 0x0000000005008211 */ /* 0x001fc800078ec0ff */
[----:B------:R-:W-:-:S05]  /*0170*/  @!P0 LEA R0, R9, R0, 0x7 ;  /* 0x0000000009008211 */ /* 0x000fca00078e38ff */
[----:B------:R-:W-:-:S05]  /*0180*/  @!P0 IMAD R5, R11, 0x4, R0 ;  /* 0x000000040b058824 */ /* 0x000fca00078e0200 */
[----:B--2---:R0:W-:Y:S01]  /*0190*/  @!P0 STS [R5], R2 ;  /* 0x0000000205008388 */ /* 0x0041e20000000800 */
[----:B------:R-:W-:Y:S06]  /*01a0*/  BAR.SYNC.DEFER_BLOCKING 0x0 ;  /* 0x0000000000007b1d */ /* 0x000fec0000010000 */
[----:B------:R-:W-:Y:S05]  /*01b0*/  @P1 EXIT ;  /* 0x000000000000194d */ /* 0x000fea0003800000 */
[----:B------:R-:W1:Y:S01]  /*01c0*/  S2UR UR5, SR_CgaCtaId ;  /* 0x00000000000579c3 */ /* 0x000e620000008800 */
[----:B------:R-:W-:Y:S01]  /*01d0*/  UMOV UR4, 0x400 ;  /* 0x0000040000047882 */ /* 0x000fe20000000000 */
[----:B------:R-:W-:-:S06]  /*01e0*/  IMAD R7, R7, 0x80, R4 ;  /* 0x0000008007077824 */ /* 0x000fcc00078e0204 */
[----:B0-----:R-:W0:Y:S01]  /*01f0*/  LDC.64 R2, c[0x0][0x388] ;  /* 0x0000e200ff027b82 */ /* 0x001e220000000a00 */
[----:B-1----:R-:W-:-:S06]  /*0200*/  ULEA UR4, UR5, UR4, 0x18 ;  /* 0x0000000405047291 */ /* 0x002fcc000f8ec0ff */
[----:B------:R-:W-:Y:S01]  /*0210*/  LEA R0, R11, UR4, 0x7 ;  /* 0x000000040b007c11 */ /* 0x000fe2000f8e38ff */
[----:B0-----:R-:W-:-:S03]  /*0220*/  IMAD.WIDE R2, R7, 0x4, R2 ;  /* 0x0000000407027825 */ /* 0x001fc600078e0202 */
[----:B------:R-:W-:-:S05]  /*0230*/  LEA R0, R9, R0, 0x2 ;  /* 0x0000000009007211 */ /* 0x000fca00078e10ff */
[----:B------:R-:W0:Y:S04]  /*0240*/  LDS R5, [R0] ;  /* 0x0000000000057984 */ /* 0x000e280000000800 */
[----:B0-----:R-:W-:Y:S01]  /*0250*/  STG.E desc[UR6][R2.64], R5 ;  /* 0x0000000502007986 */ /* 0x001fe2000c101906 */
[----:B------:R-:W-:Y:S05]  /*0260*/  EXIT ;  /* 0x000000000000794d */ /* 0x000fea0003800000 */
.L_x_17:
        /* <DEDUP_REMOVED lines=9> */
.L_x_29:


//--------------------- .text._Z46matrix_transpose_shared_uncoalesed_no_conflictIivEvPT_S1_ --------------------------
	.section	.text._Z46matrix_transpose_shared_uncoalesed_no_conflictIivEvPT_S1_,"ax",@progbits
	.align	128
        .global         _Z46matrix_transpose_shared_uncoalesed_no_conflictIivEvPT_S1_
        .type           _Z46matrix_transpose_shared_uncoalesed_no_conflictIivEvPT_S1_,@function
        .size           _Z46matrix_transpose_shared_uncoalesed_no_conflictIivEvPT_S1_,(.L_x_30 - _Z46matrix_transpose_shared_uncoalesed_no_conflictIivEvPT_S1_)
        .other          _Z46matrix_transpose_shared_uncoalesed_no_conflictIivEvPT_S1_,@"STO_CUDA_ENTRY STV_DEFAULT"
_Z46matrix_transpose_shared_uncoalesed_no_conflictIivEvPT_S1_:
.text._Z46matrix_transpose_shared_uncoalesed_no_conflictIivEvPT_S1_:
[----:B------:R-:W-:Y:S01]  /*0000*/  LDC R1, c[0x0][0x37c] ;  /* 0x0000df00ff017b82 */ /* 0x000fe20000000800 */
[----:B------:R-:W0:Y:S07]  /*0010*/  S2R R11, SR_TID.Y ;  /* 0x00000000000b7919 */ /* 0x000e2e0000002200 */
[----:B------:R-:W1:Y:S01]  /*0020*/  LDC R0, c[0x0][0x360] ;  /* 0x0000d800ff007b82 */ /* 0x000e620000000800 */
[----:B------:R-:W1:Y:S07]  /*0030*/  S2R R9, SR_TID.X ;  /* 0x0000000000097919 */ /* 0x000e6e0000002100 */
[----:B------:R-:W0:Y:S08]  /*0040*/  S2UR UR5, SR_CTAID.Y ;  /* 0x00000000000579c3 */ /* 0x000e300000002600 */
[----:B------:R-:W0:Y:S08]  /*0050*/  LDC R2, c[0x0][0x364] ;  /* 0x0000d900ff027b82 */ /* 0x000e300000000800 */
[----:B------:R-:W1:Y:S01]  /*0060*/  S2UR UR4, SR_CTAID.X ;  /* 0x00000000000479c3 */ /* 0x000e620000002500 */
[----:B0-----:R-:W-:-:S05]  /*0070*/  IMAD R7, R2, UR5, R11 ;  /* 0x0000000502077c24 */ /* 0x001fca000f8e020b */
[----:B------:R-:W-:Y:S01]  /*0080*/  ISETP.GT.U32.AND P0, PT, R7, 0x7f, PT ;  /* 0x0000007f0700780c */ /* 0x000fe20003f04070 */
[----:B-1----:R-:W-:-:S05]  /*0090*/  IMAD R0, R0, UR4, R9 ;  /* 0x0000000400007c24 */ /* 0x002fca000f8e0209 */
[----:B------:R-:W-:-:S13]  /*00a0*/  ISETP.GT.OR P0, PT, R0, 0x7f, P0 ;  /* 0x0000007f0000780c */ /* 0x000fda0000704670 */
[----:B------:R-:W-:Y:S05]  /*00b0*/  @P0 EXIT ;  /* 0x000000000000094d */ /* 0x000fea0003800000 */
[----:B------:R-:W0:Y:S01]  /*00c0*/  LDC.64 R2, c[0x0][0x380] ;  /* 0x0000e000ff027b82 */ /* 0x000e220000000a00 */
[----:B------:R-:W1:Y:S01]  /*00d0*/  LDCU.64 UR4, c[0x0][0x358] ;  /* 0x00006b00ff0477ac */ /* 0x000e620008000a00 */
[----:B------:R-:W-:-:S05]  /*00e0*/  LEA R5, R7, R0, 0x7 ;  /* 0x0000000007057211 */ /* 0x000fca00078e38ff */
[----:B0-----:R-:W-:-:S05]  /*00f0*/  IMAD.WIDE R2, R5, 0x4, R2 ;  /* 0x0000000405027825 */ /* 0x001fca00078e0202 */
[----:B-1----:R0:W2:Y:S01]  /*0100*/  LDG.E R6, desc[UR4][R2.64] ;  /* 0x0000000402067981 */ /* 0x0020a2000c1e1900 */
[----:B------:R-:W-:Y:S02]  /*0110*/  MOV R4, 0x400 ;  /* 0x0000040000047802 */ /* 0x000fe40000000f00 */
[----:B------:R-:W-:Y:S01]  /*0120*/  LEA R7, R0, R7, 0x7 ;  /* 0x0000000700077211 */ /* 0x000fe200078e38ff */
[----:B------:R-:W1:Y:S02]  /*0130*/  S2R R5, SR_CgaCtaId ;  /* 0x0000000000057919 */ /* 0x000e640000008800 */
[----:B-1----:R-:W-:-:S05]  /*0140*/  LEA R4, R5, R4, 0x18 ;  /* 0x0000000405047211 */ /* 0x002fca00078ec0ff */
[----:B------:R-:W-:-:S05]  /*0150*/  IMAD R4, R9, 0x84, R4 ;  /* 0x0000008409047824 */ /* 0x000fca00078e0204 */
[----:B------:R-:W-:Y:S02]  /*0160*/  LEA R9, R11, R4, 0x2 ;  /* 0x000000040b097211 */ /* 0x000fe400078e10ff */
[----:B------:R-:W0:Y:S02]  /*0170*/  LDC.64 R4, c[0x0][0x388] ;  /* 0x0000e200ff047b82 */ /* 0x000e240000000a00 */
[----:B0-----:R-:W-:Y:S01]  /*0180*/  IMAD.WIDE R2, R7, 0x4, R4 ;  /* 0x0000000407027825 */ /* 0x001fe200078e0204 */
[----:B--2---:R-:W-:Y:S05]  /*0190*/  STS [R9], R6 ;  /* 0x0000000609007388 */ /* 0x004fea0000000800 */
[----:B------:R-:W-:Y:S06]  /*01a0*/  BAR.SYNC.DEFER_BLOCKING 0x0 ;  /* 0x0000000000007b1d */ /* 0x000fec0000010000 */
[----:B------:R-:W0:Y:S04]  /*01b0*/  LDS R11, [R9] ;  /* 0x00000000090b7984 */ /* 0x000e280000000800 */
[----:B0-----:R-:W-:Y:S01]  /*01c0*/  STG.E desc[UR4][R2.64], R11 ;  /* 0x0000000b02007986 */ /* 0x001fe2000c101904 */
[----:B------:R-:W-:Y:S05]  /*01d0*/  EXIT ;  /* 0x000000000000794d */ /* 0x000fea0003800000 */
.L_x_18:
        /* <DEDUP_REMOVED lines=10> */
.L_x_30:


//--------------------- .text._Z34matrix_transpose_shared_uncoalesedIivEvPT_S1_ --------------------------
	.section	.text._Z34matrix_transpose_shared_uncoalesedIivEvPT_S1_,"ax",@progbits
	.align	128
        .global         _Z34matrix_transpose_shared_uncoalesedIivEvPT_S1_
        .type           _Z34matrix_transpose_shared_uncoalesedIivEvPT_S1_,@function
        .size           _Z34matrix_transpose_shared_uncoalesedIivEvPT_S1_,(.L_x_31 - _Z34matrix_transpose_shared_uncoalesedIivEvPT_S1_)
        .other          _Z34matrix_transpose_shared_uncoalesedIivEvPT_S1_,@"STO_CUDA_ENTRY STV_DEFAULT"
_Z34matrix_transpose_shared_uncoalesedIivEvPT_S1_:
.text._Z34matrix_transpose_shared_uncoalesedIivEvPT_S1_:
        /* <DEDUP_REMOVED lines=17> */
[----:B------:R-:W1:Y:S01]  /*0110*/  S2UR UR5, SR_CgaCtaId ;  /* 0x00000000000579c3 */ /* 0x000e620000008800 */
[----:B------:R-:W-:Y:S01]  /*0120*/  UMOV UR4, 0x400 ;  /* 0x0000040000047882 */ /* 0x000fe20000000000 */
[----:B------:R-:W-:Y:S01]  /*0130*/  LEA R7, R0, R7, 0x7 ;  /* 0x0000000700077211 */ /* 0x000fe200078e38ff */
[----:B-1----:R-:W-:-:S06]  /*0140*/  ULEA UR4, UR5, UR4, 0x18 ;  /* 0x0000000405047291 */ /* 0x002fcc000f8ec0ff */
[----:B------:R-:W-:-:S04]  /*0150*/  LEA R4, R4, UR4, 0x7 ;  /* 0x0000000404047c11 */ /* 0x000fc8000f8e38ff */
        /* <DEDUP_REMOVED lines=8> */
.L_x_19:
        /* <DEDUP_REMOVED lines=10> */
.L_x_31:


//--------------------- .text._Z22matrix_transpose_naiveIivEvPT_S1_ --------------------------
	.section	.text._Z22matrix_transpose_naiveIivEvPT_S1_,"ax",@progbits
	.align	128
        .global         _Z22matrix_transpose_naiveIivEvPT_S1_
        .type           _Z22matrix_transpose_naiveIivEvPT_S1_,@function
        .size           _Z22matrix_transpose_naiveIivEvPT_S1_,(.L_x_32 - _Z22matrix_transpose_naiveIivEvPT_S1_)
        .other          _Z22matrix_transpose_naiveIivEvPT_S1_,@"STO_CUDA_ENTRY STV_DEFAULT"
_Z22matrix_transpose_naiveIivEvPT_S1_:
.text._Z22matrix_transpose_naiveIivEvPT_S1_:
        /* <DEDUP_REMOVED lines=15> */
[----:B0-----:R-:W-:Y:S02]  /*00f0*/  IMAD.WIDE R2, R5, 0x4, R2 ;  /* 0x0000000405027825 */ /* 0x001fe400078e0202 */
[----:B------:R-:W0:Y:S04]  /*0100*/  LDC.64 R4, c[0x0][0x388] ;  /* 0x0000e200ff047b82 */ /* 0x000e280000000a00 */
[----:B-1----:R-:W2:Y:S01]  /*0110*/  LDG.E R3, desc[UR4][R2.64] ;  /* 0x0000000402037981 */ /* 0x002ea2000c1e1900 */
[----:B------:R-:W-:-:S05]  /*0120*/  LEA R7, R0, R7, 0x7 ;  /* 0x0000000700077211 */ /* 0x000fca00078e38ff */
[----:B0-----:R-:W-:-:S05]  /*0130*/  IMAD.WIDE R4, R7, 0x4, R4 ;  /* 0x0000000407047825 */ /* 0x001fca00078e0204 */
[----:B--2---:R-:W-:Y:S01]  /*0140*/  STG.E desc[UR4][R4.64], R3 ;  /* 0x0000000304007986 */ /* 0x004fe2000c101904 */
[----:B------:R-:W-:Y:S05]  /*0150*/  EXIT ;  /* 0x000000000000794d */ /* 0x000fea0003800000 */
.L_x_20:
        /* <DEDUP_REMOVED lines=10> */
.L_x_32:


//--------------------- .text._Z7warm_upv         --------------------------
	.section	.text._Z7warm_upv,"ax",@progbits
	.align	128
        .global         _Z7warm_upv
        .type           _Z7warm_upv,@function
        .size           _Z7warm_upv,(.L_x_33 - _Z7warm_upv)
        .other          _Z7warm_upv,@"STO_CUDA_ENTRY STV_DEFAULT"
_Z7warm_upv:
.text._Z7warm_upv:
[----:B------:R-:W-:Y:S01]  /*0000*/  LDC R1, c[0x0][0x37c] ;  /* 0x0000df00ff017b82 */ /* 0x000fe20000000800 */
[----:B------:R-:W-:Y:S05]  /*0010*/  EXIT ;  /* 0x000000000000794d */ /* 0x000fea0003800000 */
.L_x_21:
        /* <DEDUP_REMOVED lines=14> */
.L_x_33:


//--------------------- .nv.shared.reserved.0     --------------------------
	.section	.nv.shared.reserved.0,"aw",@nobits
	.weak		__nv_reservedSMEM_offset_0_alias
	.size		__nv_reservedSMEM_offset_0_alias, 0, 64
	.other		__nv_reservedSMEM_offset_0_alias,@"STO_CUDA_RESERVED_SHARED STV_DEFAULT"
__nv_reservedSMEM_offset_0_alias:
	.zero		0
	.zero		64


//--------------------- .nv.global                --------------------------
	.section	.nv.global,"aw",@nobits
.nv.global:
	.type		_ZN34_INTERNAL_dc3b234b_4_k_cu_9fb6fbca6thrust24THRUST_300001_SM_1000_NS3seqE,@object
	.size		_ZN34_INTERNAL_dc3b234b_4_k_cu_9fb6fbca6thrust24THRUST_300001_SM_1000_NS3seqE,(_ZN34_INTERNAL_dc3b234b_4_k_cu_9fb6fbca4cuda3std3__48in_placeE - _ZN34_INTERNAL_dc3b234b_4_k_cu_9fb6fbca6thrust24THRUST_300001_SM_1000_NS3seqE)
_ZN34_INTERNAL_dc3b234b_4_k_cu_9fb6fbca6thrust24THRUST_300001_SM_1000_NS3seqE:
	.zero		1
	.type		_ZN34_INTERNAL_dc3b234b_4_k_cu_9fb6fbca4cuda3std3__48in_placeE,@object
	.size		_ZN34_INTERNAL_dc3b234b_4_k_cu_9fb6fbca4cuda3std3__48in_placeE,(_ZN34_INTERNAL_dc3b234b_4_k_cu_9fb6fbca4cuda3std6ranges3__45__cpo4sizeE - _ZN34_INTERNAL_dc3b234b_4_k_cu_9fb6fbca4cuda3std3__48in_placeE)
_ZN34_INTERNAL_dc3b234b_4_k_cu_9fb6fbca4cuda3std3__48in_placeE:
	.zero		1
	.type		_ZN34_INTERNAL_dc3b234b_4_k_cu_9fb6fbca4cuda3std6ranges3__45__cpo4sizeE,@object
	.size		_ZN34_INTERNAL_dc3b234b_4_k_cu_9fb6fbca4cuda3std6ranges3__45__cpo4sizeE,(_ZN34_INTERNAL_dc3b234b_4_k_cu_9fb6fbca6thrust24THRUST_300001_SM_1000_NS12placeholders2_3E - _ZN34_INTERNAL_dc3b234b_4_k_cu_9fb6fbca4cuda3std6ranges3__45__cpo4sizeE)
_ZN34_INTERNAL_dc3b234b_4_k_cu_9fb6fbca4cuda3std6ranges3__45__cpo4sizeE:
	.zero		1
	.type		_ZN34_INTERNAL_dc3b234b_4_k_cu_9fb6fbca6thrust24THRUST_300001_SM_1000_NS12placeholders2_3E,@object
	.size		_ZN34_INTERNAL_dc3b234b_4_k_cu_9fb6fbca6thrust24THRUST_300001_SM_1000_NS12placeholders2_3E,(_ZN34_INTERNAL_dc3b234b_4_k_cu_9fb6fbca4cuda3std3__45__cpo6cbeginE - _ZN34_INTERNAL_dc3b234b_4_k_cu_9fb6fbca6thrust24THRUST_300001_SM_1000_NS12placeholders2_3E)
_ZN34_INTERNAL_dc3b234b_4_k_cu_9fb6fbca6thrust24THRUST_300001_SM_1000_NS12placeholders2_3E:
	.zero		1
	.type		_ZN34_INTERNAL_dc3b234b_4_k_cu_9fb6fbca4cuda3std3__45__cpo6cbeginE,@object
	.size		_ZN34_INTERNAL_dc3b234b_4_k_cu_9fb6fbca4cuda3std3__45__cpo6cbeginE,(_ZN34_INTERNAL_dc3b234b_4_k_cu_9fb6fbca4cuda3std6ranges3__45__cpo6cbeginE - _ZN34_INTERNAL_dc3b234b_4_k_cu_9fb6fbca4cuda3std3__45__cpo6cbeginE)
_ZN34_INTERNAL_dc3b234b_4_k_cu_9fb6fbca4cuda3std3__45__cpo6cbeginE:
	.zero		1
	.type		_ZN34_INTERNAL_dc3b234b_4_k_cu_9fb6fbca4cuda3std6ranges3__45__cpo6cbeginE,@object
	.size		_ZN34_INTERNAL_dc3b234b_4_k_cu_9fb6fbca4cuda3std6ranges3__45__cpo6cbeginE,(_ZN34_INTERNAL_dc3b234b_4_k_cu_9fb6fbca6thrust24THRUST_300001_SM_1000_NS12placeholders2_7E - _ZN34_INTERNAL_dc3b234b_4_k_cu_9fb6fbca4cuda3std6ranges3__45__cpo6cbeginE)
_ZN34_INTERNAL_dc3b234b_4_k_cu_9fb6fbca4cuda3std6ranges3__45__cpo6cbeginE:
	.zero		1
	.type		_ZN34_INTERNAL_dc3b234b_4_k_cu_9fb6fbca6thrust24THRUST_300001_SM_1000_NS12placeholders2_7E,@object
	.size		_ZN34_INTERNAL_dc3b234b_4_k_cu_9fb6fbca6thrust24THRUST_300001_SM_1000_NS12placeholders2_7E,(_ZN34_INTERNAL_dc3b234b_4_k_cu_9fb6fbca4cuda3std3__45__cpo7crbeginE - _ZN34_INTERNAL_dc3b234b_4_k_cu_9fb6fbca6thrust24THRUST_300001_SM_1000_NS12placeholders2_7E)
_ZN34_INTERNAL_dc3b234b_4_k_cu_9fb6fbca6thrust24THRUST_300001_SM_1000_NS12placeholders2_7E:
	.zero		1
	.type		_ZN34_INTERNAL_dc3b234b_4_k_cu_9fb6fbca4cuda3std3__45__cpo7crbeginE,@object
	.size		_ZN34_INTERNAL_dc3b234b_4_k_cu_9fb6fbca4cuda3std3__45__cpo7crbeginE,(_ZN34_INTERNAL_dc3b234b_4_k_cu_9fb6fbca4cuda3std6ranges3__45__cpo4nextE - _ZN34_INTERNAL_dc3b234b_4_k_cu_9fb6fbca4cuda3std3__45__cpo7crbeginE)
_ZN34_INTERNAL_dc3b234b_4_k_cu_9fb6fbca4cuda3std3__45__cpo7crbeginE:
	.zero		1
	.type		_ZN34_INTERNAL_dc3b234b_4_k_cu_9fb6fbca4cuda3std6ranges3__45__cpo4nextE,@object
	.size		_ZN34_INTERNAL_dc3b234b_4_k_cu_9fb6fbca4cuda3std6ranges3__45__cpo4nextE,(_ZN34_INTERNAL_dc3b234b_4_k_cu_9fb6fbca4cuda3std6ranges3__45__cpo4swapE - _ZN34_INTERNAL_dc3b234b_4_k_cu_9fb6fbca4cuda3std6ranges3__45__cpo4nextE)
_ZN34_INTERNAL_dc3b234b_4_k_cu_9fb6fbca4cuda3std6ranges3__45__cpo4nextE:
	.zero		1
	.type		_ZN34_INTERNAL_dc3b234b_4_k_cu_9fb6fbca4cuda3std6ranges3__45__cpo4swapE,@object
	.size		_ZN34_INTERNAL_dc3b234b_4_k_cu_9fb6fbca4cuda3std6ranges3__45__cpo4swapE,(_ZN34_INTERNAL_dc3b234b_4_k_cu_9fb6fbca6thrust24THRUST_300001_SM_1000_NS8cuda_cub10par_nosyncE - _ZN34_INTERNAL_dc3b234b_4_k_cu_9fb6fbca4cuda3std6ranges3__45__cpo4swapE)
_ZN34_INTERNAL_dc3b234b_4_k_cu_9fb6fbca4cuda3std6ranges3__45__cpo4swapE:
	.zero		1
	.type		_ZN34_INTERNAL_dc3b234b_4_k_cu_9fb6fbca6thrust24THRUST_300001_SM_1000_NS8cuda_cub10par_nosyncE,@object
	.size		_ZN34_INTERNAL_dc3b234b_4_k_cu_9fb6fbca6thrust24THRUST_300001_SM_1000_NS8cuda_cub10par_nosyncE,(_ZN34_INTERNAL_dc3b234b_4_k_cu_9fb6fbca6thrust24THRUST_300001_SM_1000_NS12placeholders2_9E - _ZN34_INTERNAL_dc3b234b_4_k_cu_9fb6fbca6thrust24THRUST_300001_SM_1000_NS8cuda_cub10par_nosyncE)
_ZN34_INTERNAL_dc3b234b_4_k_cu_9fb6fbca6thrust24THRUST_300001_SM_1000_NS8cuda_cub10par_nosyncE:
	.zero		1
	.type		_ZN34_INTERNAL_dc3b234b_4_k_cu_9fb6fbca6thrust24THRUST_300001_SM_1000_NS12placeholders2_9E,@object
	.size		_ZN34_INTERNAL_dc3b234b_4_k_cu_9fb6fbca6thrust24THRUST_300001_SM_1000_NS12placeholders2_9E,(_ZN34_INTERNAL_dc3b234b_4_k_cu_9fb6fbca4cuda3std3__436_GLOBAL__N__dc3b234b_4_k_cu_9fb6fbca6ignoreE - _ZN34_INTERNAL_dc3b234b_4_k_cu_9fb6fbca6thrust24THRUST_300001_SM_1000_NS12placeholders2_9E)
_ZN34_INTERNAL_dc3b234b_4_k_cu_9fb6fbca6thrust24THRUST_300001_SM_1000_NS12placeholders2_9E:
	.zero		1
	.type		_ZN34_INTERNAL_dc3b234b_4_k_cu_9fb6fbca4cuda3std3__436_GLOBAL__N__dc3b234b_4_k_cu_9fb6fbca6ignoreE,@object
	.size		_ZN34_INTERNAL_dc3b234b_4_k_cu_9fb6fbca4cuda3std3__436_GLOBAL__N__dc3b234b_4_k_cu_9fb6fbca6ignoreE,(_ZN34_INTERNAL_dc3b234b_4_k_cu_9fb6fbca4cuda3std6ranges3__45__cpo4dataE - _ZN34_INTERNAL_dc3b234b_4_k_cu_9fb6fbca4cuda3std3__436_GLOBAL__N__dc3b234b_4_k_cu_9fb6fbca6ignoreE)
_ZN34_INTERNAL_dc3b234b_4_k_cu_9fb6fbca4cuda3std3__436_GLOBAL__N__dc3b234b_4_k_cu_9fb6fbca6ignoreE:
	.zero		1
	.type		_ZN34_INTERNAL_dc3b234b_4_k_cu_9fb6fbca4cuda3std6ranges3__45__cpo4dataE,@object
	.size		_ZN34_INTERNAL_dc3b234b_4_k_cu_9fb6fbca4cuda3std6ranges3__45__cpo4dataE,(_ZN34_INTERNAL_dc3b234b_4_k_cu_9fb6fbca6thrust24THRUST_300001_SM_1000_NS12placeholders2_1E - _ZN34_INTERNAL_dc3b234b_4_k_cu_9fb6fbca4cuda3std6ranges3__45__cpo4dataE)
_ZN34_INTERNAL_dc3b234b_4_k_cu_9fb6fbca4cuda3std6ranges3__45__cpo4dataE:
	.zero		1
	.type		_ZN34_INTERNAL_dc3b234b_4_k_cu_9fb6fbca6thrust24THRUST_300001_SM_1000_NS12placeholders2_1E,@object
	.size		_ZN34_INTERNAL_dc3b234b_4_k_cu_9fb6fbca6thrust24THRUST_300001_SM_1000_NS12placeholders2_1E,(_ZN34_INTERNAL_dc3b234b_4_k_cu_9fb6fbca4cuda3std3__45__cpo5beginE - _ZN34_INTERNAL_dc3b234b_4_k_cu_9fb6fbca6thrust24THRUST_300001_SM_1000_NS12placeholders2_1E)
_ZN34_INTERNAL_dc3b234b_4_k_cu_9fb6fbca6thrust24THRUST_300001_SM_1000_NS12placeholders2_1E:
	.zero		1
	.type		_ZN34_INTERNAL_dc3b234b_4_k_cu_9fb6fbca4cuda3std3__45__cpo5beginE,@object
	.size		_ZN34_INTERNAL_dc3b234b_4_k_cu_9fb6fbca4cuda3std3__45__cpo5beginE,(_ZN34_INTERNAL_dc3b234b_4_k_cu_9fb6fbca4cuda3std6ranges3__45__cpo5beginE - _ZN34_INTERNAL_dc3b234b_4_k_cu_9fb6fbca4cuda3std3__45__cpo5beginE)
_ZN34_INTERNAL_dc3b234b_4_k_cu_9fb6fbca4cuda3std3__45__cpo5beginE:
	.zero		1
	.type		_ZN34_INTERNAL_dc3b234b_4_k_cu_9fb6fbca4cuda3std6ranges3__45__cpo5beginE,@object
	.size		_ZN34_INTERNAL_dc3b234b_4_k_cu_9fb6fbca4cuda3std6ranges3__45__cpo5beginE,(_ZN34_INTERNAL_dc3b234b_4_k_cu_9fb6fbca6thrust24THRUST_300001_SM_1000_NS12placeholders2_5E - _ZN34_INTERNAL_dc3b234b_4_k_cu_9fb6fbca4cuda3std6ranges3__45__cpo5beginE)
_ZN34_INTERNAL_dc3b234b_4_k_cu_9fb6fbca4cuda3std6ranges3__45__cpo5beginE:
	.zero		1
	.type		_ZN34_INTERNAL_dc3b234b_4_k_cu_9fb6fbca6thrust24THRUST_300001_SM_1000_NS12placeholders2_5E,@object
	.size		_ZN34_INTERNAL_dc3b234b_4_k_cu_9fb6fbca6thrust24THRUST_300001_SM_1000_NS12placeholders2_5E,(_ZN34_INTERNAL_dc3b234b_4_k_cu_9fb6fbca4cuda3std3__45__cpo6rbeginE - _ZN34_INTERNAL_dc3b234b_4_k_cu_9fb6fbca6thrust24THRUST_300001_SM_1000_NS12placeholders2_5E)
_ZN34_INTERNAL_dc3b234b_4_k_cu_9fb6fbca6thrust24THRUST_300001_SM_1000_NS12placeholders2_5E:
	.zero		1
	.type		_ZN34_INTERNAL_dc3b234b_4_k_cu_9fb6fbca4cuda3std3__45__cpo6rbeginE,@object
	.size		_ZN34_INTERNAL_dc3b234b_4_k_cu_9fb6fbca4cuda3std3__45__cpo6rbeginE,(_ZN34_INTERNAL_dc3b234b_4_k_cu_9fb6fbca4cuda3std6ranges3__45__cpo7advanceE - _ZN34_INTERNAL_dc3b234b_4_k_cu_9fb6fbca4cuda3std3__45__cpo6rbeginE)
_ZN34_INTERNAL_dc3b234b_4_k_cu_9fb6fbca4cuda3std3__45__cpo6rbeginE:
	.zero		1
	.type		_ZN34_INTERNAL_dc3b234b_4_k_cu_9fb6fbca4cuda3std6ranges3__45__cpo7advanceE,@object
	.size		_ZN34_INTERNAL_dc3b234b_4_k_cu_9fb6fbca4cuda3std6ranges3__45__cpo7advanceE,(_ZN34_INTERNAL_dc3b234b_4_k_cu_9fb6fbca4cuda3std3__47nulloptE - _ZN34_INTERNAL_dc3b234b_4_k_cu_9fb6fbca4cuda3std6ranges3__45__cpo7advanceE)
_ZN34_INTERNAL_dc3b234b_4_k_cu_9fb6fbca4cuda3std6ranges3__45__cpo7advanceE:
	.zero		1
	.type		_ZN34_INTERNAL_dc3b234b_4_k_cu_9fb6fbca4cuda3std3__47nulloptE,@object
	.size		_ZN34_INTERNAL_dc3b234b_4_k_cu_9fb6fbca4cuda3std3__47nulloptE,(_ZN34_INTERNAL_dc3b234b_4_k_cu_9fb6fbca4cuda3std6ranges3__45__cpo8distanceE - _ZN34_INTERNAL_dc3b234b_4_k_cu_9fb6fbca4cuda3std3__47nulloptE)
_ZN34_INTERNAL_dc3b234b_4_k_cu_9fb6fbca4cuda3std3__47nulloptE:
	.zero		1
	.type		_ZN34_INTERNAL_dc3b234b_4_k_cu_9fb6fbca4cuda3std6ranges3__45__cpo8distanceE,@object
	.size		_ZN34_INTERNAL_dc3b234b_4_k_cu_9fb6fbca4cuda3std6ranges3__45__cpo8distanceE,(_ZN34_INTERNAL_dc3b234b_4_k_cu_9fb6fbca6thrust24THRUST_300001_SM_1000_NS12placeholders3_10E - _ZN34_INTERNAL_dc3b234b_4_k_cu_9fb6fbca4cuda3std6ranges3__45__cpo8distanceE)
_ZN34_INTERNAL_dc3b234b_4_k_cu_9fb6fbca4cuda3std6ranges3__45__cpo8distanceE:
	.zero		1
	.type		_ZN34_INTERNAL_dc3b234b_4_k_cu_9fb6fbca6thrust24THRUST_300001_SM_1000_NS12placeholders3_10E,@object
	.size		_ZN34_INTERNAL_dc3b234b_4_k_cu_9fb6fbca6thrust24THRUST_300001_SM_1000_NS12placeholders3_10E,(_ZN34_INTERNAL_dc3b234b_4_k_cu_9fb6fbca4cuda3std3__419piecewise_constructE - _ZN34_INTERNAL_dc3b234b_4_k_cu_9fb6fbca6thrust24THRUST_300001_SM_1000_NS12placeholders3_10E)
_ZN34_INTERNAL_dc3b234b_4_k_cu_9fb6fbca6thrust24THRUST_300001_SM_1000_NS12placeholders3_10E:
	.zero		1
	.type		_ZN34_INTERNAL_dc3b234b_4_k_cu_9fb6fbca4cuda3std3__419piecewise_constructE,@object
	.size		_ZN34_INTERNAL_dc3b234b_4_k_cu_9fb6fbca4cuda3std3__419piecewise_constructE,(_ZN34_INTERNAL_dc3b234b_4_k_cu_9fb6fbca4cuda3std6ranges3__45__cpo5cdataE - _ZN34_INTERNAL_dc3b234b_4_k_cu_9fb6fbca4cuda3std3__419piecewise_constructE)
_ZN34_INTERNAL_dc3b234b_4_k_cu_9fb6fbca4cuda3std3__419piecewise_constructE:
	.zero		1
	.type		_ZN34_INTERNAL_dc3b234b_4_k_cu_9fb6fbca4cuda3std6ranges3__45__cpo5cdataE,@object
	.size		_ZN34_INTERNAL_dc3b234b_4_k_cu_9fb6fbca4cuda3std6ranges3__45__cpo5cdataE,(_ZN34_INTERNAL_dc3b234b_4_k_cu_9fb6fbca6thrust24THRUST_300001_SM_1000_NS12placeholders2_2E - _ZN34_INTERNAL_dc3b234b_4_k_cu_9fb6fbca4cuda3std6ranges3__45__cpo5cdataE)
_ZN34_INTERNAL_dc3b234b_4_k_cu_9fb6fbca4cuda3std6ranges3__45__cpo5cdataE:
	.zero		1
	.type		_ZN34_INTERNAL_dc3b234b_4_k_cu_9fb6fbca6thrust24THRUST_300001_SM_1000_NS12placeholders2_2E,@object
	.size		_ZN34_INTERNAL_dc3b234b_4_k_cu_9fb6fbca6thrust24THRUST_300001_SM_1000_NS12placeholders2_2E,(_ZN34_INTERNAL_dc3b234b_4_k_cu_9fb6fbca4cuda3std3__45__cpo3endE - _ZN34_INTERNAL_dc3b234b_4_k_cu_9fb6fbca6thrust24THRUST_300001_SM_1000_NS12placeholders2_2E)
_ZN34_INTERNAL_dc3b234b_4_k_cu_9fb6fbca6thrust24THRUST_300001_SM_1000_NS12placeholders2_2E:
	.zero		1
	.type		_ZN34_INTERNAL_dc3b234b_4_k_cu_9fb6fbca4cuda3std3__45__cpo3endE,@object
	.size		_ZN34_INTERNAL_dc3b234b_4_k_cu_9fb6fbca4cuda3std3__45__cpo3endE,(_ZN34_INTERNAL_dc3b234b_4_k_cu_9fb6fbca4cuda3std6ranges3__45__cpo3endE - _ZN34_INTERNAL_dc3b234b_4_k_cu_9fb6fbca4cuda3std3__45__cpo3endE)
_ZN34_INTERNAL_dc3b234b_4_k_cu_9fb6fbca4cuda3std3__45__cpo3endE:
	.zero		1
	.type		_ZN34_INTERNAL_dc3b234b_4_k_cu_9fb6fbca4cuda3std6ranges3__45__cpo3endE,@object
	.size		_ZN34_INTERNAL_dc3b234b_4_k_cu_9fb6fbca4cuda3std6ranges3__45__cpo3endE,(_ZN34_INTERNAL_dc3b234b_4_k_cu_9fb6fbca6thrust24THRUST_300001_SM_1000_NS12placeholders2_6E - _ZN34_INTERNAL_dc3b234b_4_k_cu_9fb6fbca4cuda3std6ranges3__45__cpo3endE)
_ZN34_INTERNAL_dc3b234b_4_k_cu_9fb6fbca4cuda3std6ranges3__45__cpo3endE:
	.zero		1
	.type		_ZN34_INTERNAL_dc3b234b_4_k_cu_9fb6fbca6thrust24THRUST_300001_SM_1000_NS12placeholders2_6E,@object
	.size		_ZN34_INTERNAL_dc3b234b_4_k_cu_9fb6fbca6thrust24THRUST_300001_SM_1000_NS12placeholders2_6E,(_ZN34_INTERNAL_dc3b234b_4_k_cu_9fb6fbca4cuda3std3__45__cpo4rendE - _ZN34_INTERNAL_dc3b234b_4_k_cu_9fb6fbca6thrust24THRUST_300001_SM_1000_NS12placeholders2_6E)
_ZN34_INTERNAL_dc3b234b_4_k_cu_9fb6fbca6thrust24THRUST_300001_SM_1000_NS12placeholders2_6E:
	.zero		1
	.type		_ZN34_INTERNAL_dc3b234b_4_k_cu_9fb6fbca4cuda3std3__45__cpo4rendE,@object
	.size		_ZN34_INTERNAL_dc3b234b_4_k_cu_9fb6fbca4cuda3std3__45__cpo4rendE,(_ZN34_INTERNAL_dc3b234b_4_k_cu_9fb6fbca4cuda3std6ranges3__45__cpo9iter_swapE - _ZN34_INTERNAL_dc3b234b_4_k_cu_9fb6fbca4cuda3std3__45__cpo4rendE)
_ZN34_INTERNAL_dc3b234b_4_k_cu_9fb6fbca4cuda3std3__45__cpo4rendE:
	.zero		1
	.type		_ZN34_INTERNAL_dc3b234b_4_k_cu_9fb6fbca4cuda3std6ranges3__45__cpo9iter_swapE,@object
	.size		_ZN34_INTERNAL_dc3b234b_4_k_cu_9fb6fbca4cuda3std6ranges3__45__cpo9iter_swapE,(_ZN34_INTERNAL_dc3b234b_4_k_cu_9fb6fbca4cuda3std3__48unexpectE - _ZN34_INTERNAL_dc3b234b_4_k_cu_9fb6fbca4cuda3std6ranges3__45__cpo9iter_swapE)
_ZN34_INTERNAL_dc3b234b_4_k_cu_9fb6fbca4cuda3std6ranges3__45__cpo9iter_swapE:
	.zero		1
	.type		_ZN34_INTERNAL_dc3b234b_4_k_cu_9fb6fbca4cuda3std3__48unexpectE,@object
	.size		_ZN34_INTERNAL_dc3b234b_4_k_cu_9fb6fbca4cuda3std3__48unexpectE,(_ZN34_INTERNAL_dc3b234b_4_k_cu_9fb6fbca6thrust24THRUST_300001_SM_1000_NS8cuda_cub3parE - _ZN34_INTERNAL_dc3b234b_4_k_cu_9fb6fbca4cuda3std3__48unexpectE)
_ZN34_INTERNAL_dc3b234b_4_k_cu_9fb6fbca4cuda3std3__48unexpectE:
	.zero		1
	.type		_ZN34_INTERNAL_dc3b234b_4_k_cu_9fb6fbca6thrust24THRUST_300001_SM_1000_NS8cuda_cub3parE,@object
	.size		_ZN34_INTERNAL_dc3b234b_4_k_cu_9fb6fbca6thrust24THRUST_300001_SM_1000_NS8cuda_cub3parE,(_ZN34_INTERNAL_dc3b234b_4_k_cu_9fb6fbca6thrust24THRUST_300001_SM_1000_NS12placeholders2_4E - _ZN34_INTERNAL_dc3b234b_4_k_cu_9fb6fbca6thrust24THRUST_300001_SM_1000_NS8cuda_cub3parE)
_ZN34_INTERNAL_dc3b234b_4_k_cu_9fb6fbca6thrust24THRUST_300001_SM_1000_NS8cuda_cub3parE:
	.zero		1
	.type		_ZN34_INTERNAL_dc3b234b_4_k_cu_9fb6fbca6thrust24THRUST_300001_SM_1000_NS12placeholders2_4E,@object
	.size		_ZN34_INTERNAL_dc3b234b_4_k_cu_9fb6fbca6thrust24THRUST_300001_SM_1000_NS12placeholders2_4E,(_ZN34_INTERNAL_dc3b234b_4_k_cu_9fb6fbca4cuda3std3__45__cpo4cendE - _ZN34_INTERNAL_dc3b234b_4_k_cu_9fb6fbca6thrust24THRUST_300001_SM_1000_NS12placeholders2_4E)
_ZN34_INTERNAL_dc3b234b_4_k_cu_9fb6fbca6thrust24THRUST_300001_SM_1000_NS12placeholders2_4E:
	.zero		1
	.type		_ZN34_INTERNAL_dc3b234b_4_k_cu_9fb6fbca4cuda3std3__45__cpo4cendE,@object
	.size		_ZN34_INTERNAL_dc3b234b_4_k_cu_9fb6fbca4cuda3std3__45__cpo4cendE,(_ZN34_INTERNAL_dc3b234b_4_k_cu_9fb6fbca4cuda3std6ranges3__45__cpo4cendE - _ZN34_INTERNAL_dc3b234b_4_k_cu_9fb6fbca4cuda3std3__45__cpo4cendE)
_ZN34_INTERNAL_dc3b234b_4_k_cu_9fb6fbca4cuda3std3__45__cpo4cendE:
	.zero		1
	.type		_ZN34_INTERNAL_dc3b234b_4_k_cu_9fb6fbca4cuda3std6ranges3__45__cpo4cendE,@object
	.size		_ZN34_INTERNAL_dc3b234b_4_k_cu_9fb6fbca4cuda3std6ranges3__45__cpo4cendE,(_ZN34_INTERNAL_dc3b234b_4_k_cu_9fb6fbca4cuda3std3__420unreachable_sentinelE - _ZN34_INTERNAL_dc3b234b_4_k_cu_9fb6fbca4cuda3std6ranges3__45__cpo4cendE)
_ZN34_INTERNAL_dc3b234b_4_k_cu_9fb6fbca4cuda3std6ranges3__45__cpo4cendE:
	.zero		1
	.type		_ZN34_INTERNAL_dc3b234b_4_k_cu_9fb6fbca4cuda3std3__420unreachable_sentinelE,@object
	.size		_ZN34_INTERNAL_dc3b234b_4_k_cu_9fb6fbca4cuda3std3__420unreachable_sentinelE,(_ZN34_INTERNAL_dc3b234b_4_k_cu_9fb6fbca4cuda3std6ranges3__45__cpo5ssizeE - _ZN34_INTERNAL_dc3b234b_4_k_cu_9fb6fbca4cuda3std3__420unreachable_sentinelE)
_ZN34_INTERNAL_dc3b234b_4_k_cu_9fb6fbca4cuda3std3__420unreachable_sentinelE:
	.zero		1
	.type		_ZN34_INTERNAL_dc3b234b_4_k_cu_9fb6fbca4cuda3std6ranges3__45__cpo5ssizeE,@object
	.size		_ZN34_INTERNAL_dc3b234b_4_k_cu_9fb6fbca4cuda3std6ranges3__45__cpo5ssizeE,(_ZN34_INTERNAL_dc3b234b_4_k_cu_9fb6fbca6thrust24THRUST_300001_SM_1000_NS12placeholders2_8E - _ZN34_INTERNAL_dc3b234b_4_k_cu_9fb6fbca4cuda3std6ranges3__45__cpo5ssizeE)
_ZN34_INTERNAL_dc3b234b_4_k_cu_9fb6fbca4cuda3std6ranges3__45__cpo5ssizeE:
	.zero		1
	.type		_ZN34_INTERNAL_dc3b234b_4_k_cu_9fb6fbca6thrust24THRUST_300001_SM_1000_NS12placeholders2_8E,@object
	.size		_ZN34_INTERNAL_dc3b234b_4_k_cu_9fb6fbca6thrust24THRUST_300001_SM_1000_NS12placeholders2_8E,(_ZN34_INTERNAL_dc3b234b_4_k_cu_9fb6fbca4cuda3std3__45__cpo5crendE - _ZN34_INTERNAL_dc3b234b_4_k_cu_9fb6fbca6thrust24THRUST_300001_SM_1000_NS12placeholders2_8E)
_ZN34_INTERNAL_dc3b234b_4_k_cu_9fb6fbca6thrust24THRUST_300001_SM_1000_NS12placeholders2_8E:
	.zero		1
	.type		_ZN34_INTERNAL_dc3b234b_4_k_cu_9fb6fbca4cuda3std3__45__cpo5crendE,@object
	.size		_ZN34_INTERNAL_dc3b234b_4_k_cu_9fb6fbca4cuda3std3__45__cpo5crendE,(_ZN34_INTERNAL_dc3b234b_4_k_cu_9fb6fbca4cuda3std6ranges3__45__cpo4prevE - _ZN34_INTERNAL_dc3b234b_4_k_cu_9fb6fbca4cuda3std3__45__cpo5crendE)
_ZN34_INTERNAL_dc3b234b_4_k_cu_9fb6fbca4cuda3std3__45__cpo5crendE:
	.zero		1
	.type		_ZN34_INTERNAL_dc3b234b_4_k_cu_9fb6fbca4cuda3std6ranges3__45__cpo4prevE,@object
	.size		_ZN34_INTERNAL_dc3b234b_4_k_cu_9fb6fbca4cuda3std6ranges3__45__cpo4prevE,(_ZN34_INTERNAL_dc3b234b_4_k_cu_9fb6fbca4cuda3std6ranges3__45__cpo9iter_moveE - _ZN34_INTERNAL_dc3b234b_4_k_cu_9fb6fbca4cuda3std6ranges3__45__cpo4prevE)
_ZN34_INTERNAL_dc3b234b_4_k_cu_9fb6fbca4cuda3std6ranges3__45__cpo4prevE:
	.zero		1
	.type		_ZN34_INTERNAL_dc3b234b_4_k_cu_9fb6fbca4cuda3std6ranges3__45__cpo9iter_moveE,@object
	.size		_ZN34_INTERNAL_dc3b234b_4_k_cu_9fb6fbca4cuda3std6ranges3__45__cpo9iter_moveE,(_ZN34_INTERNAL_dc3b234b_4_k_cu_9fb6fbca6thrust24THRUST_300001_SM_1000_NS6system6detail10sequential3seqE - _ZN34_INTERNAL_dc3b234b_4_k_cu_9fb6fbca4cuda3std6ranges3__45__cpo9iter_moveE)
_ZN34_INTERNAL_dc3b234b_4_k_cu_9fb6fbca4cuda3std6ranges3__45__cpo9iter_moveE:
	.zero		1
	.type		_ZN34_INTERNAL_dc3b234b_4_k_cu_9fb6fbca6thrust24THRUST_300001_SM_1000_NS6system6detail10sequential3seqE,@object
	.size		_ZN34_INTERNAL_dc3b234b_4_k_cu_9fb6fbca6thrust24THRUST_300001_SM_1000_NS6system6detail10sequential3seqE,(.L_31 - _ZN34_INTERNAL_dc3b234b_4_k_cu_9fb6fbca6thrust24THRUST_300001_SM_1000_NS6system6detail10sequential3seqE)
_ZN34_INTERNAL_dc3b234b_4_k_cu_9fb6fbca6thrust24THRUST_300001_SM_1000_NS6system6detail10sequential3seqE:
	.zero		1
.L_31:


//--------------------- .nv.shared._Z28matrix_transpose_multi_elem3IivEvPT_S1_ --------------------------
	.section	.nv.shared._Z28matrix_transpose_multi_elem3IivEvPT_S1_,"aw",@nobits
	.sectionflags	@""
	.align	4
.nv.shared._Z28matrix_transpose_multi_elem3IivEvPT_S1_:
	.zero		5120


//--------------------- .nv.shared._Z28matrix_transpose_multi_elem2IivEvPT_S1_ --------------------------
	.section	.nv.shared._Z28matrix_transpose_multi_elem2IivEvPT_S1_,"aw",@nobits
	.sectionflags	@""
	.align	4
.nv.shared._Z28matrix_transpose_multi_elem2IivEvPT_S1_:
	.zero		5120


//--------------------- .nv.shared._Z27matrix_transpose_multi_elemIivEvPT_S1_ --------------------------
	.section	.nv.shared._Z27matrix_transpose_multi_elemIivEvPT_S1_,"aw",@nobits
	.sectionflags	@""
	.align	4
.nv.shared._Z27matrix_transpose_multi_elemIivEvPT_S1_:
	.zero		5248


//--------------------- .nv.shared._Z44matrix_transpose_shared_coalesed_no_conflictIivEvPT_S1_ --------------------------
	.section	.nv.shared._Z44matrix_transpose_shared_coalesed_no_conflictIivEvPT_S1_,"aw",@nobits
	.sectionflags	@""
	.align	4
.nv.shared._Z44matrix_transpose_shared_coalesed_no_conflictIivEvPT_S1_:
	.zero		5248


//--------------------- .nv.shared._Z32matrix_transpose_shared_coalesedIivEvPT_S1_ --------------------------
	.section	.nv.shared._Z32matrix_transpose_shared_coalesedIivEvPT_S1_,"aw",@nobits
	.sectionflags	@""
	.align	4
.nv.shared._Z32matrix_transpose_shared_coalesedIivEvPT_S1_:
	.zero		5120


//--------------------- .nv.shared._Z46matrix_transpose_shared_uncoalesed_no_conflictIivEvPT_S1_ --------------------------
	.section	.nv.shared._Z46matrix_transpose_shared_uncoalesed_no_conflictIivEvPT_S1_,"aw",@nobits
	.sectionflags	@""
	.align	4
.nv.shared._Z46matrix_transpose_shared_uncoalesed_no_conflictIivEvPT_S1_:
	.zero		5248


//--------------------- .nv.shared._Z34matrix_transpose_shared_uncoalesedIivEvPT_S1_ --------------------------
	.section	.nv.shared._Z34matrix_transpose_shared_uncoalesedIivEvPT_S1_,"aw",@nobits
	.sectionflags	@""
	.align	4
.nv.shared._Z34matrix_transpose_shared_uncoalesedIivEvPT_S1_:
	.zero		5120


//--------------------- .nv.constant0._ZN3cub18CUB_300001_SM_10006detail8for_each13static_kernelINS2_12policy_hub_t12policy_500_tElN6thrust24THRUST_300001_SM_1000_NS8cuda_cub10__tabulate7functorINS7_6detail15normal_iteratorINS7_10device_ptrIiEEEENS7_6system6detail7generic6detail22compute_sequence_valueIivEElEEEEvT0_T1_ --------------------------
	.section	.nv.constant0._ZN3cub18CUB_300001_SM_10006detail8for_each13static_kernelINS2_12policy_hub_t12policy_500_tElN6thrust24THRUST_300001_SM_1000_NS8cuda_cub10__tabulate7functorINS7_6detail15normal_iteratorINS7_10device_ptrIiEEEENS7_6system6detail7generic6detail22compute_sequence_valueIivEElEEEEvT0_T1_,"a",@progbits
	.sectionflags	@""
	.align	4
.nv.constant0._ZN3cub18CUB_300001_SM_10006detail8for_each13static_kernelINS2_12policy_hub_t12policy_500_tElN6thrust24THRUST_300001_SM_1000_NS8cuda_cub10__tabulate7functorINS7_6detail15normal_iteratorINS7_10device_ptrIiEEEENS7_6system6detail7generic6detail22compute_sequence_valueIivEElEEEEvT0_T1_:
	.zero		920


//--------------------- .nv.constant0._ZN3cub18CUB_300001_SM_10006detail8for_each13static_kernelINS2_12policy_hub_t12policy_500_tEmN6thrust24THRUST_300001_SM_1000_NS8cuda_cub20__uninitialized_fill7functorINS7_10device_ptrIiEEiEEEEvT0_T1_ --------------------------
	.section	.nv.constant0._ZN3cub18CUB_300001_SM_10006detail8for_each13static_kernelINS2_12policy_hub_t12policy_500_tEmN6thrust24THRUST_300001_SM_1000_NS8cuda_cub20__uninitialized_fill7functorINS7_10device_ptrIiEEiEEEEvT0_T1_,"a",@progbits
	.sectionflags	@""
	.align	4
.nv.constant0._ZN3cub18CUB_300001_SM_10006detail8for_each13static_kernelINS2_12policy_hub_t12policy_500_tEmN6thrust24THRUST_300001_SM_1000_NS8cuda_cub20__uninitialized_fill7functorINS7_10device_ptrIiEEiEEEEvT0_T1_:
	.zero		920


//--------------------- .nv.constant0._ZN3cub18CUB_300001_SM_10006detail11EmptyKernelIvEEvv --------------------------
	.section	.nv.constant0._ZN3cub18CUB_300001_SM_10006detail11EmptyKernelIvEEvv,"a",@progbits
	.sectionflags	@""
	.align	4
.nv.constant0._ZN3cub18CUB_300001_SM_10006detail11EmptyKernelIvEEvv:
	.zero		896


//--------------------- .nv.constant0._Z28matrix_transpose_multi_elem3IivEvPT_S1_ --------------------------
	.section	.nv.constant0._Z28matrix_transpose_multi_elem3IivEvPT_S1_,"a",@progbits
	.sectionflags	@""
	.align	4
.nv.constant0._Z28matrix_transpose_multi_elem3IivEvPT_S1_:
	.zero		912


//--------------------- .nv.constant0._Z28matrix_transpose_multi_elem2IivEvPT_S1_ --------------------------
	.section	.nv.constant0._Z28matrix_transpose_multi_elem2IivEvPT_S1_,"a",@progbits
	.sectionflags	@""
	.align	4
.nv.constant0._Z28matrix_transpose_multi_elem2IivEvPT_S1_:
	.zero		912


//--------------------- .nv.constant0._Z27matrix_transpose_multi_elemIivEvPT_S1_ --------------------------
	.section	.nv.constant0._Z27matrix_transpose_multi_elemIivEvPT_S1_,"a",@progbits
	.sectionflags	@""
	.align	4
.nv.constant0._Z27matrix_transpose_multi_elemIivEvPT_S1_:
	.zero		912


//--------------------- .nv.constant0._Z44matrix_transpose_shared_coalesed_no_conflictIivEvPT_S1_ --------------------------
	.section	.nv.constant0._Z44matrix_transpose_shared_coalesed_no_conflictIivEvPT_S1_,"a",@progbits
	.sectionflags	@""
	.align	4
.nv.constant0._Z44matrix_transpose_shared_coalesed_no_conflictIivEvPT_S1_:
	.zero		912


//--------------------- .nv.constant0._Z32matrix_transpose_shared_coalesedIivEvPT_S1_ --------------------------
	.section	.nv.constant0._Z32matrix_transpose_shared_coalesedIivEvPT_S1_,"a",@progbits
	.sectionflags	@""
	.align	4
.nv.constant0._Z32matrix_transpose_shared_coalesedIivEvPT_S1_:
	.zero		912


//--------------------- .nv.constant0._Z46matrix_transpose_shared_uncoalesed_no_conflictIivEvPT_S1_ --------------------------
	.section	.nv.constant0._Z46matrix_transpose_shared_uncoalesed_no_conflictIivEvPT_S1_,"a",@progbits
	.sectionflags	@""
	.align	4
.nv.constant0._Z46matrix_transpose_shared_uncoalesed_no_conflictIivEvPT_S1_:
	.zero		912


//--------------------- .nv.constant0._Z34matrix_transpose_shared_uncoalesedIivEvPT_S1_ --------------------------
	.section	.nv.constant0._Z34matrix_transpose_shared_uncoalesedIivEvPT_S1_,"a",@progbits
	.sectionflags	@""
	.align	4
.nv.constant0._Z34matrix_transpose_shared_uncoalesedIivEvPT_S1_:
	.zero		912


//--------------------- .nv.constant0._Z22matrix_transpose_naiveIivEvPT_S1_ --------------------------
	.section	.nv.constant0._Z22matrix_transpose_naiveIivEvPT_S1_,"a",@progbits
	.sectionflags	@""
	.align	4
.nv.constant0._Z22matrix_transpose_naiveIivEvPT_S1_:
	.zero		912


//--------------------- .nv.constant0._Z7warm_upv --------------------------
	.section	.nv.constant0._Z7warm_upv,"a",@progbits
	.sectionflags	@""
	.align	4
.nv.constant0._Z7warm_upv:
	.zero		896


//--------------------- SYMBOLS --------------------------

	.type		.nv.reservedSmem.offset0,@object
	.size		.nv.reservedSmem.offset0,0x4
	.type		.nv.reservedSmem.cap,@object
	.size		.nv.reservedSmem.cap,0x4
